	.target	sm_90a

	.elftype	@"ET_EXEC"


//--------------------- .note.nv.tkinfo           --------------------------
	.section	.note.nv.tkinfo,"",@"SHT_NOTE"
	.sectionflags	@"SHF_NOTE_NV_TKINFO"
	.tkinfo
        /*0018*/ 	.word	0x00000002
        /*0030*/ 	.string	""
        /*0030*/ 	.string	"ptxas"
        /*0030*/ 	.string	"Cuda compilation tools, release 13.0, V13.0.88"
        /*0030*/ 	.string	"Build cuda_13.0.r13.0/compiler.36424714_0"
        /*0030*/ 	.string	"-arch sm_90a -m 64 "



//--------------------- .note.nv.cuinfo           --------------------------
	.section	.note.nv.cuinfo,"",@"SHT_NOTE"
	.sectionflags	@"SHF_NOTE_NV_CUINFO"
        /*0018*/ 	.short	0x0002
        /*001a*/ 	.short	0x005a
        /*001c*/ 	.short	0x0082
	.zero		2


//--------------------- .nv.info                  --------------------------
	.section	.nv.info,"",@"SHT_CUDA_INFO"
	.align	4


	//----- nvinfo : EIATTR_REGCOUNT
	.align		4
        /*0000*/ 	.byte	0x04, 0x2f
        /*0002*/ 	.short	(.L_15 - .L_14)
	.align		4
.L_14:
        /*0004*/ 	.word	index@(_ZN7cutlass13device_kernelINS_4gemm6kernel13GemmUniversalIN4cute5tupleIJiiiiEEENS1_10collective13CollectiveMmaINS1_34MainloopSm90TmaGmmaWarpSpecializedILi4ENS5_IJNS4_1CILi1EEESB_SB_EEENS1_35KernelTmaWarpSpecializedCooperativeEEENS5_IJNSA_ILi128EEENSA_ILi64EEESG_EEENS_6half_tENS5_IJlSB_lEEESI_SJ_NS4_8TiledMMAINS4_8MMA_AtomIJNS4_4SM904GMMA25MMA_64x64x16_F32F16F16_SSILNSN_5MajorE0ELSP_0ELNSN_7ScaleInE1ELSQ_1EEEEEENS4_6LayoutINS5_IJNSA_ILi2EEESB_SB_EEENS5_IJSB_NSA_ILi0EEESW_EEEEENS5_IJNS4_10UnderscoreESZ_SZ_EEEEENS4_13SM90_TMA_LOADENS4_14ComposedLayoutINS4_7SwizzleILi3ELi4ELi3EEENS4_18smem_ptr_flag_bitsILi16EEENST_INS5_IJNSA_ILi8EEESG_EEENS5_IJSG_SB_EEEEEEEvNS4_8identityES12_S1C_vS1D_EENS_8epilogue10collective6detail29Sm90TmaWarpSpecializedAdapterINS1G_15DefaultEpilogueISI_SJ_SJ_NS1F_6thread17LinearCombinationISI_Li1EffLNS1K_9ScaleType4KindE0ELNS_15FloatRoundStyleE2ESI_EENS1_15EpilogueDefaultEEEEEvvEEEEvNT_6ParamsE)
        /*0008*/ 	.word	0x000000a8


	//----- nvinfo : EIATTR_FRAME_SIZE
	.align		4
.L_15:
        /*000c*/ 	.byte	0x04, 0x11
        /*000e*/ 	.short	(.L_17 - .L_16)
	.align		4
.L_16:
        /*0010*/ 	.word	index@(_ZN7cutlass13device_kernelINS_4gemm6kernel13GemmUniversalIN4cute5tupleIJiiiiEEENS1_10collective13CollectiveMmaINS1_34MainloopSm90TmaGmmaWarpSpecializedILi4ENS5_IJNS4_1CILi1EEESB_SB_EEENS1_35KernelTmaWarpSpecializedCooperativeEEENS5_IJNSA_ILi128EEENSA_ILi64EEESG_EEENS_6half_tENS5_IJlSB_lEEESI_SJ_NS4_8TiledMMAINS4_8MMA_AtomIJNS4_4SM904GMMA25MMA_64x64x16_F32F16F16_SSILNSN_5MajorE0ELSP_0ELNSN_7ScaleInE1ELSQ_1EEEEEENS4_6LayoutINS5_IJNSA_ILi2EEESB_SB_EEENS5_IJSB_NSA_ILi0EEESW_EEEEENS5_IJNS4_10UnderscoreESZ_SZ_EEEEENS4_13SM90_TMA_LOADENS4_14ComposedLayoutINS4_7SwizzleILi3ELi4ELi3EEENS4_18smem_ptr_flag_bitsILi16EEENST_INS5_IJNSA_ILi8EEESG_EEENS5_IJSG_SB_EEEEEEEvNS4_8identityES12_S1C_vS1D_EENS_8epilogue10collective6detail29Sm90TmaWarpSpecializedAdapterINS1G_15DefaultEpilogueISI_SJ_SJ_NS1F_6thread17LinearCombinationISI_Li1EffLNS1K_9ScaleType4KindE0ELNS_15FloatRoundStyleE2ESI_EENS1_15EpilogueDefaultEEEEEvvEEEEvNT_6ParamsE)
        /*0014*/ 	.word	0x00000000


	//----- nvinfo : EIATTR_MIN_STACK_SIZE
	.align		4
.L_17:
        /*0018*/ 	.byte	0x04, 0x12
        /*001a*/ 	.short	(.L_19 - .L_18)
	.align		4
.L_18:
        /*001c*/ 	.word	index@(_ZN7cutlass13device_kernelINS_4gemm6kernel13GemmUniversalIN4cute5tupleIJiiiiEEENS1_10collective13CollectiveMmaINS1_34MainloopSm90TmaGmmaWarpSpecializedILi4ENS5_IJNS4_1CILi1EEESB_SB_EEENS1_35KernelTmaWarpSpecializedCooperativeEEENS5_IJNSA_ILi128EEENSA_ILi64EEESG_EEENS_6half_tENS5_IJlSB_lEEESI_SJ_NS4_8TiledMMAINS4_8MMA_AtomIJNS4_4SM904GMMA25MMA_64x64x16_F32F16F16_SSILNSN_5MajorE0ELSP_0ELNSN_7ScaleInE1ELSQ_1EEEEEENS4_6LayoutINS5_IJNSA_ILi2EEESB_SB_EEENS5_IJSB_NSA_ILi0EEESW_EEEEENS5_IJNS4_10UnderscoreESZ_SZ_EEEEENS4_13SM90_TMA_LOADENS4_14ComposedLayoutINS4_7SwizzleILi3ELi4ELi3EEENS4_18smem_ptr_flag_bitsILi16EEENST_INS5_IJNSA_ILi8EEESG_EEENS5_IJSG_SB_EEEEEEEvNS4_8identityES12_S1C_vS1D_EENS_8epilogue10collective6detail29Sm90TmaWarpSpecializedAdapterINS1G_15DefaultEpilogueISI_SJ_SJ_NS1F_6thread17LinearCombinationISI_Li1EffLNS1K_9ScaleType4KindE0ELNS_15FloatRoundStyleE2ESI_EENS1_15EpilogueDefaultEEEEEvvEEEEvNT_6ParamsE)
        /*0020*/ 	.word	0x00000000
.L_19:


//--------------------- .nv.compat                --------------------------
	.section	.nv.compat,"",@"SHT_CUDA_COMPAT_INFO"
	.align	4
        /*0000*/ 	.byte	0x02, 0x09, 0x01, 0x00, 0x02, 0x02, 0x04, 0x00, 0x02, 0x05, 0x05, 0x00, 0x03, 0x07, 0x01, 0x01
        /*0010*/ 	.byte	0x02, 0x03, 0x01, 0x00, 0x02, 0x06, 0x01, 0x00, 0x04, 0x0b, 0x08, 0x00, 0x00, 0x00, 0x00, 0x00
        /*0020*/ 	.byte	0x00, 0x00, 0x00, 0x00


//--------------------- .nv.info._ZN7cutlass13device_kernelINS_4gemm6kernel13GemmUniversalIN4cute5tupleIJiiiiEEENS1_10collective13CollectiveMmaINS1_34MainloopSm90TmaGmmaWarpSpecializedILi4ENS5_IJNS4_1CILi1EEESB_SB_EEENS1_35KernelTmaWarpSpecializedCooperativeEEENS5_IJNSA_ILi128EEENSA_ILi64EEESG_EEENS_6half_tENS5_IJlSB_lEEESI_SJ_NS4_8TiledMMAINS4_8MMA_AtomIJNS4_4SM904GMMA25MMA_64x64x16_F32F16F16_SSILNSN_5MajorE0ELSP_0ELNSN_7ScaleInE1ELSQ_1EEEEEENS4_6LayoutINS5_IJNSA_ILi2EEESB_SB_EEENS5_IJSB_NSA_ILi0EEESW_EEEEENS5_IJNS4_10UnderscoreESZ_SZ_EEEEENS4_13SM90_TMA_LOADENS4_14ComposedLayoutINS4_7SwizzleILi3ELi4ELi3EEENS4_18smem_ptr_flag_bitsILi16EEENST_INS5_IJNSA_ILi8EEESG_EEENS5_IJSG_SB_EEEEEEEvNS4_8identityES12_S1C_vS1D_EENS_8epilogue10collective6detail29Sm90TmaWarpSpecializedAdapterINS1G_15DefaultEpilogueISI_SJ_SJ_NS1F_6thread17LinearCombinationISI_Li1EffLNS1K_9ScaleType4KindE0ELNS_15FloatRoundStyleE2ESI_EENS1_15EpilogueDefaultEEEEEvvEEEEvNT_6ParamsE --------------------------
	.section	.nv.info._ZN7cutlass13device_kernelINS_4gemm6kernel13GemmUniversalIN4cute5tupleIJiiiiEEENS1_10collective13CollectiveMmaINS1_34MainloopSm90TmaGmmaWarpSpecializedILi4ENS5_IJNS4_1CILi1EEESB_SB_EEENS1_35KernelTmaWarpSpecializedCooperativeEEENS5_IJNSA_ILi128EEENSA_ILi64EEESG_EEENS_6half_tENS5_IJlSB_lEEESI_SJ_NS4_8TiledMMAINS4_8MMA_AtomIJNS4_4SM904GMMA25MMA_64x64x16_F32F16F16_SSILNSN_5MajorE0ELSP_0ELNSN_7ScaleInE1ELSQ_1EEEEEENS4_6LayoutINS5_IJNSA_ILi2EEESB_SB_EEENS5_IJSB_NSA_ILi0EEESW_EEEEENS5_IJNS4_10UnderscoreESZ_SZ_EEEEENS4_13SM90_TMA_LOADENS4_14ComposedLayoutINS4_7SwizzleILi3ELi4ELi3EEENS4_18smem_ptr_flag_bitsILi16EEENST_INS5_IJNSA_ILi8EEESG_EEENS5_IJSG_SB_EEEEEEEvNS4_8identityES12_S1C_vS1D_EENS_8epilogue10collective6detail29Sm90TmaWarpSpecializedAdapterINS1G_15DefaultEpilogueISI_SJ_SJ_NS1F_6thread17LinearCombinationISI_Li1EffLNS1K_9ScaleType4KindE0ELNS_15FloatRoundStyleE2ESI_EENS1_15EpilogueDefaultEEEEEvvEEEEvNT_6ParamsE,"",@"SHT_CUDA_INFO"
	.sectionflags	@""
	.align	4


	//----- nvinfo : EIATTR_CUDA_API_VERSION
	.align		4
        /*0000*/ 	.byte	0x04, 0x37
        /*0002*/ 	.short	(.L_21 - .L_20)
.L_20:
        /*0004*/ 	.word	0x00000082


	//----- nvinfo : EIATTR_KPARAM_INFO
	.align		4
.L_21:
        /*0008*/ 	.byte	0x04, 0x17
        /*000a*/ 	.short	(.L_23 - .L_22)
.L_22:
        /*000c*/ 	.word	0x00000000
        /*0010*/ 	.short	0x0000
        /*0012*/ 	.short	0x0070
        /*0014*/ 	.byte	0x00, 0xf0, 0x01, 0x10


	//----- nvinfo : EIATTR_SPARSE_MMA_MASK
	.align		4
.L_23:
        /*0018*/ 	.byte	0x03, 0x50
        /*001a*/ 	.short	0x0000


	//----- nvinfo : EIATTR_MAXREG_COUNT
	.align		4
        /*001c*/ 	.byte	0x03, 0x1b
        /*001e*/ 	.short	0x00a8


	//----- nvinfo : EIATTR_NUM_BARRIERS
	.align		4
        /*0020*/ 	.byte	0x02, 0x4c
        /*0022*/ 	.byte	0x01
	.zero		1


	//----- nvinfo : EIATTR_EXTERNS
	.align		4
        /*0024*/ 	.byte	0x04, 0x0f
        /*0026*/ 	.short	(.L_25 - .L_24)


	//   ....[0]....
	.align		4
.L_24:
        /*0028*/ 	.word	index@(__assertfail)


	//----- nvinfo : EIATTR_MERCURY_ISA_VERSION
	.align		4
.L_25:
        /*002c*/ 	.byte	0x03, 0x5f
        /*002e*/ 	.short	0x0101


	//----- nvinfo : EIATTR_INT_WARP_WIDE_INSTR_OFFSETS
	.align		4
        /*0030*/ 	.byte	0x04, 0x31
        /*0032*/ 	.short	(.L_27 - .L_26)


	//   ....[0]....
.L_26:
        /*0034*/ 	.word	0x000003b0


	//   ....[1]....
        /*0038*/ 	.word	0x000003e0


	//   ....[2]....
        /*003c*/ 	.word	0x000004c0


	//----- nvinfo : EIATTR_COOP_GROUP_MASK_REGIDS
	.align		4
.L_27:
        /*0040*/ 	.byte	0x04, 0x29
        /*0042*/ 	.short	(.L_29 - .L_28)


	//   ....[0]....
.L_28:
        /*0044*/ 	.word	0xffffffff


	//   ....[1]....
        /*0048*/ 	.word	0xffffffff


	//   ....[2]....
        /*004c*/ 	.word	0xffffffff


	//   ....[3]....
        /*0050*/ 	.word	0xffffffff


	//   ....[4]....
        /*0054*/ 	.word	0xffffffff


	//----- nvinfo : EIATTR_COOP_GROUP_INSTR_OFFSETS
	.align		4
.L_29:
        /*0058*/ 	.byte	0x04, 0x28
        /*005a*/ 	.short	(.L_31 - .L_30)


	//   ....[0]....
.L_30:
        /*005c*/ 	.word	0x00000060


	//   ....[1]....
        /*0060*/ 	.word	0x00000070


	//   ....[2]....
        /*0064*/ 	.word	0x00000130


	//   ....[3]....
        /*0068*/ 	.word	0x000002c0


	//   ....[4]....
        /*006c*/ 	.word	0x00000f70


	//----- nvinfo : EIATTR_REG_RECONFIG
	.align		4
.L_31:
        /*0070*/ 	.byte	0x01, 0x54
	.zero		2


	//----- nvinfo : EIATTR_SYSCALL_OFFSETS
	.align		4
        /*0074*/ 	.byte	0x04, 0x46
        /*0076*/ 	.short	(.L_33 - .L_32)


	//   ....[0]....
.L_32:
        /*0078*/ 	.word	0x00001130


	//----- nvinfo : EIATTR_MBARRIER_INSTR_OFFSETS
	.align		4
.L_33:
        /*007c*/ 	.byte	0x04, 0x39
        /*007e*/ 	.short	(.L_35 - .L_34)


	//   ....[0]....
.L_34:
        /*0080*/ 	.word	0x00000230
        /*0084*/ 	.word	0x000000ff
        /*0088*/ 	.word	0x00000000
        /*008c*/ 	.short	0x0100
        /*008e*/ 	.byte	0x08
	.zero		1


	//   ....[1]....
        /*0090*/ 	.word	0x00000240
        /*0094*/ 	.word	0x000000ff
        /*0098*/ 	.word	0x00000020
        /*009c*/ 	.short	0x0100
        /*009e*/ 	.byte	0x08
	.zero		1


	//   ....[2]....
        /*00a0*/ 	.word	0x00000250
        /*00a4*/ 	.word	0x000000ff
        /*00a8*/ 	.word	0x00000008
        /*00ac*/ 	.short	0x0100
        /*00ae*/ 	.byte	0x08
	.zero		1


	//   ....[3]....
        /*00b0*/ 	.word	0x00000260
        /*00b4*/ 	.word	0x000000ff
        /*00b8*/ 	.word	0x00000028
        /*00bc*/ 	.short	0x0100
        /*00be*/ 	.byte	0x08
	.zero		1


	//   ....[4]....
        /*00c0*/ 	.word	0x00000270
        /*00c4*/ 	.word	0x000000ff
        /*00c8*/ 	.word	0x00000010
        /*00cc*/ 	.short	0x0100
        /*00ce*/ 	.byte	0x08
	.zero		1


	//   ....[5]....
        /*00d0*/ 	.word	0x00000280
        /*00d4*/ 	.word	0x000000ff
        /*00d8*/ 	.word	0x00000030
        /*00dc*/ 	.short	0x0100
        /*00de*/ 	.byte	0x08
	.zero		1


	//   ....[6]....
        /*00e0*/ 	.word	0x00000290
        /*00e4*/ 	.word	0x000000ff
        /*00e8*/ 	.word	0x00000018
        /*00ec*/ 	.short	0x0100
        /*00ee*/ 	.byte	0x08
	.zero		1


	//   ....[7]....
        /*00f0*/ 	.word	0x000002a0
        /*00f4*/ 	.word	0x000000ff
        /*00f8*/ 	.word	0x00000038
        /*00fc*/ 	.short	0x0100
        /*00fe*/ 	.byte	0x08
	.zero		1


	//   ....[8]....
        /*0100*/ 	.word	0x00000530
        /*0104*/ 	.word	0x000000ff
        /*0108*/ 	.word	0x00000050
        /*010c*/ 	.short	0x0100
        /*010e*/ 	.byte	0x06
	.zero		1


	//   ....[9]....
        /*0110*/ 	.word	0x00000590
        /*0114*/ 	.word	0x000000ff
        /*0118*/ 	.word	0x00000058
        /*011c*/ 	.short	0x0100
        /*011e*/ 	.byte	0x06
	.zero		1


	//   ....[10]....
        /*0120*/ 	.word	0x000011b0
        /*0124*/ 	.word	0x00000003
        /*0128*/ 	.word	0x00000000
        /*012c*/ 	.short	0x010a
        /*012e*/ 	.byte	0x3f
	.zero		1


	//   ....[11]....
        /*0130*/ 	.word	0x000011f0
        /*0134*/ 	.word	0x00000003
        /*0138*/ 	.word	0x00000000
        /*013c*/ 	.short	0x010a
        /*013e*/ 	.byte	0x3f
	.zero		1


	//   ....[12]....
        /*0140*/ 	.word	0x00001590
        /*0144*/ 	.word	0x000000ff
        /*0148*/ 	.word	0x00000000
        /*014c*/ 	.short	0x010a
        /*014e*/ 	.byte	0x08
	.zero		1


	//   ....[13]....
        /*0150*/ 	.word	0x000015d0
        /*0154*/ 	.word	0x000000ff
        /*0158*/ 	.word	0x00000000
        /*015c*/ 	.short	0x010a
        /*015e*/ 	.byte	0x08
	.zero		1


	//   ....[14]....
        /*0160*/ 	.word	0x00001830
        /*0164*/ 	.word	0x000000ff
        /*0168*/ 	.word	0x00000000
        /*016c*/ 	.short	0x0101
        /*016e*/ 	.byte	0x08
	.zero		1


	//   ....[15]....
        /*0170*/ 	.word	0x00001a10
        /*0174*/ 	.word	0x000000ff
        /*0178*/ 	.word	0x00000000
        /*017c*/ 	.short	0x0101
        /*017e*/ 	.byte	0x04
	.zero		1


	//   ....[16]....
        /*0180*/ 	.word	0x00004fb0
        /*0184*/ 	.word	0x0000000c
        /*0188*/ 	.word	0x00000020
        /*018c*/ 	.short	0x010a
        /*018e*/ 	.byte	0x3f
	.zero		1


	//   ....[17]....
        /*0190*/ 	.word	0x00005370
        /*0194*/ 	.word	0x00000005
        /*0198*/ 	.word	0x00000058
        /*019c*/ 	.short	0x0101
        /*019e*/ 	.byte	0x3f
	.zero		1


	//   ....[18]....
        /*01a0*/ 	.word	0x00005a70
        /*01a4*/ 	.word	0x00000007
        /*01a8*/ 	.word	0x00000000
        /*01ac*/ 	.short	0x010a
        /*01ae*/ 	.byte	0x3f
	.zero		1


	//   ....[19]....
        /*01b0*/ 	.word	0x00005af0
        /*01b4*/ 	.word	0x00000006
        /*01b8*/ 	.word	0x00000000
        /*01bc*/ 	.short	0x010a
        /*01be*/ 	.byte	0x3f
	.zero		1


	//   ....[20]....
        /*01c0*/ 	.word	0x00005b80
        /*01c4*/ 	.word	0x00000007
        /*01c8*/ 	.word	0x00000000
        /*01cc*/ 	.short	0x010a
        /*01ce*/ 	.byte	0x3f
	.zero		1


	//   ....[21]....
        /*01d0*/ 	.word	0x00005c10
        /*01d4*/ 	.word	0x00000005
        /*01d8*/ 	.word	0x00000000
        /*01dc*/ 	.short	0x010a
        /*01de*/ 	.byte	0x3f
	.zero		1


	//   ....[22]....
        /*01e0*/ 	.word	0x00005c70
        /*01e4*/ 	.word	0x00000003
        /*01e8*/ 	.word	0x00000000
        /*01ec*/ 	.short	0x010a
        /*01ee*/ 	.byte	0x3f
	.zero		1


	//   ....[23]....
        /*01f0*/ 	.word	0x00005cd0
        /*01f4*/ 	.word	0x00000004
        /*01f8*/ 	.word	0x00000000
        /*01fc*/ 	.short	0x010a
        /*01fe*/ 	.byte	0x3f
	.zero		1


	//   ....[24]....
        /*0200*/ 	.word	0x00005da0
        /*0204*/ 	.word	0x0000000c
        /*0208*/ 	.word	0x00000020
        /*020c*/ 	.short	0x010a
        /*020e*/ 	.byte	0x3f
	.zero		1


	//   ....[25]....
        /*0210*/ 	.word	0x00005e70
        /*0214*/ 	.word	0x00000007
        /*0218*/ 	.word	0x00000000
        /*021c*/ 	.short	0x010a
        /*021e*/ 	.byte	0x3f
	.zero		1


	//   ....[26]....
        /*0220*/ 	.word	0x00005ec0
        /*0224*/ 	.word	0x00000006
        /*0228*/ 	.word	0x00000000
        /*022c*/ 	.short	0x010a
        /*022e*/ 	.byte	0x3f
	.zero		1


	//   ....[27]....
        /*0230*/ 	.word	0x00005f10
        /*0234*/ 	.word	0x00000007
        /*0238*/ 	.word	0x00000000
        /*023c*/ 	.short	0x010a
        /*023e*/ 	.byte	0x3f
	.zero		1


	//----- nvinfo : EIATTR_NUM_MBARRIERS
	.align		4
.L_35:
        /*0240*/ 	.byte	0x03, 0x38
        /*0242*/ 	.short	0x000a


	//----- nvinfo : EIATTR_EXIT_INSTR_OFFSETS
	.align		4
        /*0244*/ 	.byte	0x04, 0x1c
        /*0246*/ 	.short	(.L_37 - .L_36)


	//   ....[0]....
.L_36:
        /*0248*/ 	.word	0x000005e0


	//   ....[1]....
        /*024c*/ 	.word	0x00000ea0


	//   ....[2]....
        /*0250*/ 	.word	0x00004620


	//   ....[3]....
        /*0254*/ 	.word	0x00004c50


	//   ....[4]....
        /*0258*/ 	.word	0x00005c60


	//----- nvinfo : EIATTR_MAX_THREADS
	.align		4
.L_37:
        /*025c*/ 	.byte	0x04, 0x05
        /*025e*/ 	.short	(.L_39 - .L_38)
.L_38:
        /*0260*/ 	.word	0x00000180
        /*0264*/ 	.word	0x00000001
        /*0268*/ 	.word	0x00000001


	//----- nvinfo : EIATTR_CRS_STACK_SIZE
	.align		4
.L_39:
        /*026c*/ 	.byte	0x04, 0x1e
        /*026e*/ 	.short	(.L_41 - .L_40)
.L_40:
        /*0270*/ 	.word	0x00000000


	//----- nvinfo : EIATTR_CBANK_PARAM_SIZE
	.align		4
.L_41:
        /*0274*/ 	.byte	0x03, 0x19
        /*0276*/ 	.short	0x0470


	//----- nvinfo : EIATTR_PARAM_CBANK
	.align		4
        /*0278*/ 	.byte	0x04, 0x0a
        /*027a*/ 	.short	(.L_43 - .L_42)
	.align		4
.L_42:
        /*027c*/ 	.word	index@(.nv.constant0._ZN7cutlass13device_kernelINS_4gemm6kernel13GemmUniversalIN4cute5tupleIJiiiiEEENS1_10collective13CollectiveMmaINS1_34MainloopSm90TmaGmmaWarpSpecializedILi4ENS5_IJNS4_1CILi1EEESB_SB_EEENS1_35KernelTmaWarpSpecializedCooperativeEEENS5_IJNSA_ILi128EEENSA_ILi64EEESG_EEENS_6half_tENS5_IJlSB_lEEESI_SJ_NS4_8TiledMMAINS4_8MMA_AtomIJNS4_4SM904GMMA25MMA_64x64x16_F32F16F16_SSILNSN_5MajorE0ELSP_0ELNSN_7ScaleInE1ELSQ_1EEEEEENS4_6LayoutINS5_IJNSA_ILi2EEESB_SB_EEENS5_IJSB_NSA_ILi0EEESW_EEEEENS5_IJNS4_10UnderscoreESZ_SZ_EEEEENS4_13SM90_TMA_LOADENS4_14ComposedLayoutINS4_7SwizzleILi3ELi4ELi3EEENS4_18smem_ptr_flag_bitsILi16EEENST_INS5_IJNSA_ILi8EEESG_EEENS5_IJSG_SB_EEEEEEEvNS4_8identityES12_S1C_vS1D_EENS_8epilogue10collective6detail29Sm90TmaWarpSpecializedAdapterINS1G_15DefaultEpilogueISI_SJ_SJ_NS1F_6thread17LinearCombinationISI_Li1EffLNS1K_9ScaleType4KindE0ELNS_15FloatRoundStyleE2ESI_EENS1_15EpilogueDefaultEEEEEvvEEEEvNT_6ParamsE)
        /*0280*/ 	.short	0x0210
        /*0282*/ 	.short	0x0470


	//----- nvinfo : EIATTR_SW_WAR
	.align		4
.L_43:
        /*0284*/ 	.byte	0x04, 0x36
        /*0286*/ 	.short	(.L_45 - .L_44)
.L_44:
        /*0288*/ 	.word	0x00000008
.L_45:


//--------------------- .nv.callgraph             --------------------------
	.section	.nv.callgraph,"",@"SHT_CUDA_CALLGRAPH"
	.align	4
	.sectionentsize	8
	.align		4
        /*0000*/ 	.word	0x00000000
	.align		4
        /*0004*/ 	.word	0xffffffff
	.align		4
        /*0008*/ 	.word	index@(_ZN7cutlass13device_kernelINS_4gemm6kernel13GemmUniversalIN4cute5tupleIJiiiiEEENS1_10collective13CollectiveMmaINS1_34MainloopSm90TmaGmmaWarpSpecializedILi4ENS5_IJNS4_1CILi1EEESB_SB_EEENS1_35KernelTmaWarpSpecializedCooperativeEEENS5_IJNSA_ILi128EEENSA_ILi64EEESG_EEENS_6half_tENS5_IJlSB_lEEESI_SJ_NS4_8TiledMMAINS4_8MMA_AtomIJNS4_4SM904GMMA25MMA_64x64x16_F32F16F16_SSILNSN_5MajorE0ELSP_0ELNSN_7ScaleInE1ELSQ_1EEEEEENS4_6LayoutINS5_IJNSA_ILi2EEESB_SB_EEENS5_IJSB_NSA_ILi0EEESW_EEEEENS5_IJNS4_10UnderscoreESZ_SZ_EEEEENS4_13SM90_TMA_LOADENS4_14ComposedLayoutINS4_7SwizzleILi3ELi4ELi3EEENS4_18smem_ptr_flag_bitsILi16EEENST_INS5_IJNSA_ILi8EEESG_EEENS5_IJSG_SB_EEEEEEEvNS4_8identityES12_S1C_vS1D_EENS_8epilogue10collective6detail29Sm90TmaWarpSpecializedAdapterINS1G_15DefaultEpilogueISI_SJ_SJ_NS1F_6thread17LinearCombinationISI_Li1EffLNS1K_9ScaleType4KindE0ELNS_15FloatRoundStyleE2ESI_EENS1_15EpilogueDefaultEEEEEvvEEEEvNT_6ParamsE)
	.align		4
        /*000c*/ 	.word	index@(__assertfail)
	.align		4
        /*0010*/ 	.word	0x00000000
	.align		4
        /*0014*/ 	.word	0xfffffffe
	.align		4
        /*0018*/ 	.word	0x00000000
	.align		4
        /*001c*/ 	.word	0xfffffffd
	.align		4
        /*0020*/ 	.word	0x00000000
	.align		4
        /*0024*/ 	.word	0xfffffffc


//--------------------- .nv.constant4             --------------------------
	.section	.nv.constant4,"a",@progbits
	.align	8
	.align		8
.nv.constant4:
        /*0000*/ 	.dword	__assertfail
	.align		8
        /*0008*/ 	.dword	__unnamed_1
	.align		8
        /*0010*/ 	.dword	_ZN39_INTERNAL_24ee5cde_4_k_cu_bf585e0c_30004cuda3std3__45__cpo5beginE
	.align		8
        /*0018*/ 	.dword	_ZN39_INTERNAL_24ee5cde_4_k_cu_bf585e0c_30004cuda3std3__45__cpo3endE
	.align		8
        /*0020*/ 	.dword	_ZN39_INTERNAL_24ee5cde_4_k_cu_bf585e0c_30004cuda3std3__45__cpo6cbeginE
	.align		8
        /*0028*/ 	.dword	_ZN39_INTERNAL_24ee5cde_4_k_cu_bf585e0c_30004cuda3std3__45__cpo4cendE
	.align		8
        /*0030*/ 	.dword	_ZN39_INTERNAL_24ee5cde_4_k_cu_bf585e0c_30004cuda3std3__441_GLOBAL__N__24ee5cde_4_k_cu_bf585e0c_30006ignoreE
	.align		8
        /*0038*/ 	.dword	_ZN39_INTERNAL_24ee5cde_4_k_cu_bf585e0c_30004cuda3std3__419piecewise_constructE
	.align		8
        /*0040*/ 	.dword	_ZN39_INTERNAL_24ee5cde_4_k_cu_bf585e0c_30004cuda3std3__48in_placeE
	.align		8
        /*0048*/ 	.dword	_ZN39_INTERNAL_24ee5cde_4_k_cu_bf585e0c_30004cuda3std6ranges3__45__cpo4swapE
	.align		8
        /*0050*/ 	.dword	_ZN39_INTERNAL_24ee5cde_4_k_cu_bf585e0c_30004cuda3std6ranges3__45__cpo9iter_moveE
	.align		8
        /*0058*/ 	.dword	_ZN39_INTERNAL_24ee5cde_4_k_cu_bf585e0c_30004cute7productE
	.align		8
        /*0060*/ 	.dword	_ZN39_INTERNAL_24ee5cde_4_k_cu_bf585e0c_30004cute1_E
	.align		8
        /*0068*/ 	.dword	$str$22
	.align		8
        /*0070*/ 	.dword	$str$23


//--------------------- .text._ZN7cutlass13device_kernelINS_4gemm6kernel13GemmUniversalIN4cute5tupleIJiiiiEEENS1_10collective13CollectiveMmaINS1_34MainloopSm90TmaGmmaWarpSpecializedILi4ENS5_IJNS4_1CILi1EEESB_SB_EEENS1_35KernelTmaWarpSpecializedCooperativeEEENS5_IJNSA_ILi128EEENSA_ILi64EEESG_EEENS_6half_tENS5_IJlSB_lEEESI_SJ_NS4_8TiledMMAINS4_8MMA_AtomIJNS4_4SM904GMMA25MMA_64x64x16_F32F16F16_SSILNSN_5MajorE0ELSP_0ELNSN_7ScaleInE1ELSQ_1EEEEEENS4_6LayoutINS5_IJNSA_ILi2EEESB_SB_EEENS5_IJSB_NSA_ILi0EEESW_EEEEENS5_IJNS4_10UnderscoreESZ_SZ_EEEEENS4_13SM90_TMA_LOADENS4_14ComposedLayoutINS4_7SwizzleILi3ELi4ELi3EEENS4_18smem_ptr_flag_bitsILi16EEENST_INS5_IJNSA_ILi8EEESG_EEENS5_IJSG_SB_EEEEEEEvNS4_8identityES12_S1C_vS1D_EENS_8epilogue10collective6detail29Sm90TmaWarpSpecializedAdapterINS1G_15DefaultEpilogueISI_SJ_SJ_NS1F_6thread17LinearCombinationISI_Li1EffLNS1K_9ScaleType4KindE0ELNS_15FloatRoundStyleE2ESI_EENS1_15EpilogueDefaultEEEEEvvEEEEvNT_6ParamsE --------------------------
	.section	.text._ZN7cutlass13device_kernelINS_4gemm6kernel13GemmUniversalIN4cute5tupleIJiiiiEEENS1_10collective13CollectiveMmaINS1_34MainloopSm90TmaGmmaWarpSpecializedILi4ENS5_IJNS4_1CILi1EEESB_SB_EEENS1_35KernelTmaWarpSpecializedCooperativeEEENS5_IJNSA_ILi128EEENSA_ILi64EEESG_EEENS_6half_tENS5_IJlSB_lEEESI_SJ_NS4_8TiledMMAINS4_8MMA_AtomIJNS4_4SM904GMMA25MMA_64x64x16_F32F16F16_SSILNSN_5MajorE0ELSP_0ELNSN_7ScaleInE1ELSQ_1EEEEEENS4_6LayoutINS5_IJNSA_ILi2EEESB_SB_EEENS5_IJSB_NSA_ILi0EEESW_EEEEENS5_IJNS4_10UnderscoreESZ_SZ_EEEEENS4_13SM90_TMA_LOADENS4_14ComposedLayoutINS4_7SwizzleILi3ELi4ELi3EEENS4_18smem_ptr_flag_bitsILi16EEENST_INS5_IJNSA_ILi8EEESG_EEENS5_IJSG_SB_EEEEEEEvNS4_8identityES12_S1C_vS1D_EENS_8epilogue10collective6detail29Sm90TmaWarpSpecializedAdapterINS1G_15DefaultEpilogueISI_SJ_SJ_NS1F_6thread17LinearCombinationISI_Li1EffLNS1K_9ScaleType4KindE0ELNS_15FloatRoundStyleE2ESI_EENS1_15EpilogueDefaultEEEEEvvEEEEvNT_6ParamsE,"ax",@progbits
	.align	128
.text._ZN7cutlass13device_kernelINS_4gemm6kernel13GemmUniversalIN4cute5tupleIJiiiiEEENS1_10collective13CollectiveMmaINS1_34MainloopSm90TmaGmmaWarpSpecializedILi4ENS5_IJNS4_1CILi1EEESB_SB_EEENS1_35KernelTmaWarpSpecializedCooperativeEEENS5_IJNSA_ILi128EEENSA_ILi64EEESG_EEENS_6half_tENS5_IJlSB_lEEESI_SJ_NS4_8TiledMMAINS4_8MMA_AtomIJNS4_4SM904GMMA25MMA_64x64x16_F32F16F16_SSILNSN_5MajorE0ELSP_0ELNSN_7ScaleInE1ELSQ_1EEEEEENS4_6LayoutINS5_IJNSA_ILi2EEESB_SB_EEENS5_IJSB_NSA_ILi0EEESW_EEEEENS5_IJNS4_10UnderscoreESZ_SZ_EEEEENS4_13SM90_TMA_LOADENS4_14ComposedLayoutINS4_7SwizzleILi3ELi4ELi3EEENS4_18smem_ptr_flag_bitsILi16EEENST_INS5_IJNSA_ILi8EEESG_EEENS5_IJSG_SB_EEEEEEEvNS4_8identityES12_S1C_vS1D_EENS_8epilogue10collective6detail29Sm90TmaWarpSpecializedAdapterINS1G_15DefaultEpilogueISI_SJ_SJ_NS1F_6thread17LinearCombinationISI_Li1EffLNS1K_9ScaleType4KindE0ELNS_15FloatRoundStyleE2ESI_EENS1_15EpilogueDefaultEEEEEvvEEEEvNT_6ParamsE:
        .type           _ZN7cutlass13device_kernelINS_4gemm6kernel13GemmUniversalIN4cute5tupleIJiiiiEEENS1_10collective13CollectiveMmaINS1_34MainloopSm90TmaGmmaWarpSpecializedILi4ENS5_IJNS4_1CILi1EEESB_SB_EEENS1_35KernelTmaWarpSpecializedCooperativeEEENS5_IJNSA_ILi128EEENSA_ILi64EEESG_EEENS_6half_tENS5_IJlSB_lEEESI_SJ_NS4_8TiledMMAINS4_8MMA_AtomIJNS4_4SM904GMMA25MMA_64x64x16_F32F16F16_SSILNSN_5MajorE0ELSP_0ELNSN_7ScaleInE1ELSQ_1EEEEEENS4_6LayoutINS5_IJNSA_ILi2EEESB_SB_EEENS5_IJSB_NSA_ILi0EEESW_EEEEENS5_IJNS4_10UnderscoreESZ_SZ_EEEEENS4_13SM90_TMA_LOADENS4_14ComposedLayoutINS4_7SwizzleILi3ELi4ELi3EEENS4_18smem_ptr_flag_bitsILi16EEENST_INS5_IJNSA_ILi8EEESG_EEENS5_IJSG_SB_EEEEEEEvNS4_8identityES12_S1C_vS1D_EENS_8epilogue10collective6detail29Sm90TmaWarpSpecializedAdapterINS1G_15DefaultEpilogueISI_SJ_SJ_NS1F_6thread17LinearCombinationISI_Li1EffLNS1K_9ScaleType4KindE0ELNS_15FloatRoundStyleE2ESI_EENS1_15EpilogueDefaultEEEEEvvEEEEvNT_6ParamsE,@function
        .size           _ZN7cutlass13device_kernelINS_4gemm6kernel13GemmUniversalIN4cute5tupleIJiiiiEEENS1_10collective13CollectiveMmaINS1_34MainloopSm90TmaGmmaWarpSpecializedILi4ENS5_IJNS4_1CILi1EEESB_SB_EEENS1_35KernelTmaWarpSpecializedCooperativeEEENS5_IJNSA_ILi128EEENSA_ILi64EEESG_EEENS_6half_tENS5_IJlSB_lEEESI_SJ_NS4_8TiledMMAINS4_8MMA_AtomIJNS4_4SM904GMMA25MMA_64x64x16_F32F16F16_SSILNSN_5MajorE0ELSP_0ELNSN_7ScaleInE1ELSQ_1EEEEEENS4_6LayoutINS5_IJNSA_ILi2EEESB_SB_EEENS5_IJSB_NSA_ILi0EEESW_EEEEENS5_IJNS4_10UnderscoreESZ_SZ_EEEEENS4_13SM90_TMA_LOADENS4_14ComposedLayoutINS4_7SwizzleILi3ELi4ELi3EEENS4_18smem_ptr_flag_bitsILi16EEENST_INS5_IJNSA_ILi8EEESG_EEENS5_IJSG_SB_EEEEEEEvNS4_8identityES12_S1C_vS1D_EENS_8epilogue10collective6detail29Sm90TmaWarpSpecializedAdapterINS1G_15DefaultEpilogueISI_SJ_SJ_NS1F_6thread17LinearCombinationISI_Li1EffLNS1K_9ScaleType4KindE0ELNS_15FloatRoundStyleE2ESI_EENS1_15EpilogueDefaultEEEEEvvEEEEvNT_6ParamsE,(.L_x_130 - _ZN7cutlass13device_kernelINS_4gemm6kernel13GemmUniversalIN4cute5tupleIJiiiiEEENS1_10collective13CollectiveMmaINS1_34MainloopSm90TmaGmmaWarpSpecializedILi4ENS5_IJNS4_1CILi1EEESB_SB_EEENS1_35KernelTmaWarpSpecializedCooperativeEEENS5_IJNSA_ILi128EEENSA_ILi64EEESG_EEENS_6half_tENS5_IJlSB_lEEESI_SJ_NS4_8TiledMMAINS4_8MMA_AtomIJNS4_4SM904GMMA25MMA_64x64x16_F32F16F16_SSILNSN_5MajorE0ELSP_0ELNSN_7ScaleInE1ELSQ_1EEEEEENS4_6LayoutINS5_IJNSA_ILi2EEESB_SB_EEENS5_IJSB_NSA_ILi0EEESW_EEEEENS5_IJNS4_10UnderscoreESZ_SZ_EEEEENS4_13SM90_TMA_LOADENS4_14ComposedLayoutINS4_7SwizzleILi3ELi4ELi3EEENS4_18smem_ptr_flag_bitsILi16EEENST_INS5_IJNSA_ILi8EEESG_EEENS5_IJSG_SB_EEEEEEEvNS4_8identityES12_S1C_vS1D_EENS_8epilogue10collective6detail29Sm90TmaWarpSpecializedAdapterINS1G_15DefaultEpilogueISI_SJ_SJ_NS1F_6thread17LinearCombinationISI_Li1EffLNS1K_9ScaleType4KindE0ELNS_15FloatRoundStyleE2ESI_EENS1_15EpilogueDefaultEEEEEvvEEEEvNT_6ParamsE)
        .other          _ZN7cutlass13device_kernelINS_4gemm6kernel13GemmUniversalIN4cute5tupleIJiiiiEEENS1_10collective13CollectiveMmaINS1_34MainloopSm90TmaGmmaWarpSpecializedILi4ENS5_IJNS4_1CILi1EEESB_SB_EEENS1_35KernelTmaWarpSpecializedCooperativeEEENS5_IJNSA_ILi128EEENSA_ILi64EEESG_EEENS_6half_tENS5_IJlSB_lEEESI_SJ_NS4_8TiledMMAINS4_8MMA_AtomIJNS4_4SM904GMMA25MMA_64x64x16_F32F16F16_SSILNSN_5MajorE0ELSP_0ELNSN_7ScaleInE1ELSQ_1EEEEEENS4_6LayoutINS5_IJNSA_ILi2EEESB_SB_EEENS5_IJSB_NSA_ILi0EEESW_EEEEENS5_IJNS4_10UnderscoreESZ_SZ_EEEEENS4_13SM90_TMA_LOADENS4_14ComposedLayoutINS4_7SwizzleILi3ELi4ELi3EEENS4_18smem_ptr_flag_bitsILi16EEENST_INS5_IJNSA_ILi8EEESG_EEENS5_IJSG_SB_EEEEEEEvNS4_8identityES12_S1C_vS1D_EENS_8epilogue10collective6detail29Sm90TmaWarpSpecializedAdapterINS1G_15DefaultEpilogueISI_SJ_SJ_NS1F_6thread17LinearCombinationISI_Li1EffLNS1K_9ScaleType4KindE0ELNS_15FloatRoundStyleE2ESI_EENS1_15EpilogueDefaultEEEEEvvEEEEvNT_6ParamsE,@"STO_CUDA_ENTRY STV_DEFAULT"
_ZN7cutlass13device_kernelINS_4gemm6kernel13GemmUniversalIN4cute5tupleIJiiiiEEENS1_10collective13CollectiveMmaINS1_34MainloopSm90TmaGmmaWarpSpecializedILi4ENS5_IJNS4_1CILi1EEESB_SB_EEENS1_35KernelTmaWarpSpecializedCooperativeEEENS5_IJNSA_ILi128EEENSA_ILi64EEESG_EEENS_6half_tENS5_IJlSB_lEEESI_SJ_NS4_8TiledMMAINS4_8MMA_AtomIJNS4_4SM904GMMA25MMA_64x64x16_F32F16F16_SSILNSN_5MajorE0ELSP_0ELNSN_7ScaleInE1ELSQ_1EEEEEENS4_6LayoutINS5_IJNSA_ILi2EEESB_SB_EEENS5_IJSB_NSA_ILi0EEESW_EEEEENS5_IJNS4_10UnderscoreESZ_SZ_EEEEENS4_13SM90_TMA_LOADENS4_14ComposedLayoutINS4_7SwizzleILi3ELi4ELi3EEENS4_18smem_ptr_flag_bitsILi16EEENST_INS5_IJNSA_ILi8EEESG_EEENS5_IJSG_SB_EEEEEEEvNS4_8identityES12_S1C_vS1D_EENS_8epilogue10collective6detail29Sm90TmaWarpSpecializedAdapterINS1G_15DefaultEpilogueISI_SJ_SJ_NS1F_6thread17LinearCombinationISI_Li1EffLNS1K_9ScaleType4KindE0ELNS_15FloatRoundStyleE2ESI_EENS1_15EpilogueDefaultEEEEEvvEEEEvNT_6ParamsE:
[----:B------:R-:W0:Y:S01]  /*0000*/  LDC R1, c[0x0][0x28] ;  /* 0x00000a00ff017b82 */ /* 0x000e220000000800 */
[----:B------:R-:W1:Y:S01]  /*0010*/  S2R R18, SR_TID.X ;  /* 0x0000000000127919 */ /* 0x000e620000002100 */
[----:B------:R-:W-:Y:S01]  /*0020*/  ELECT P0, URZ, PT ;  /* 0x00000000003f782f */ /* 0x000fe20003800000 */
[----:B------:R-:W-:Y:S01]  /*0030*/  BSSY B0, `(.L_x_0) ;  /* 0x000000f000007945 */ /* 0x000fe20003800000 */
[--C-:B-1----:R-:W-:Y:S02]  /*0040*/  SHF.R.U32.HI R0, RZ, 0x5, R18.reuse ;  /* 0x00000005ff007819 */ /* 0x102fe40000011612 */
[----:B------:R-:W-:-:S03]  /*0050*/  SHF.R.U32.HI R22, RZ, 0x7, R18 ;  /* 0x00000007ff167819 */ /* 0x000fc60000011612 */
[----:B------:R-:W1:Y:S04]  /*0060*/  SHFL.IDX PT, R5, R0, RZ, 0x1f ;  /* 0x00001fff00057589 */ /* 0x000e6800000e0000 */
[----:B------:R2:W3:Y:S01]  /*0070*/  SHFL.IDX PT, R8, R22, RZ, 0x1f ;  /* 0x00001fff16087589 */ /* 0x0004e200000e0000 */
[----:B-1----:R-:W-:-:S13]  /*0080*/  ISETP.NE.OR P0, PT, R5, RZ, !P0 ;  /* 0x000000ff0500720c */ /* 0x002fda0004705670 */
[----:B0-23--:R-:W-:Y:S05]  /*0090*/  @P0 BRA `(.L_x_1) ;  /* 0x0000000000200947 */ /* 0x00dfea0003800000 */
[----:B------:R-:W-:Y:S02]  /*00a0*/  ULDC.64 UR4, c[0x0][0x198] ;  /* 0x0000660000047ab9 */ /* 0x000fe40000000a00 */
[----:B------:R-:W-:Y:S02]  /*00b0*/  UIADD3 UR6, UP0, UR4, 0xf0, URZ ;  /* 0x000000f004067890 */ /* 0x000fe4000ff1e03f */
[----:B------:R-:W-:Y:S02]  /*00c0*/  UIADD3 UR4, UP1, UR4, 0x1f0, URZ ;  /* 0x000001f004047890 */ /* 0x000fe4000ff3e03f */
[----:B------:R-:W-:Y:S02]  /*00d0*/  UIADD3.X UR7, URZ, UR5, URZ, UP0, !UPT ;  /* 0x000000053f077290 */ /* 0x000fe400087fe43f */
[----:B------:R-:W-:-:S07]  /*00e0*/  UIADD3.X UR5, URZ, UR5, URZ, UP1, !UPT ;  /* 0x000000053f057290 */ /* 0x000fce0008ffe43f */
[----:B------:R0:W-:Y:S02]  /*00f0*/  UTMACCTL.PF [UR6] ;  /* 0x00000000060079b9 */ /* 0x0001e40008040000 */
[----:B------:R0:W-:Y:S02]  /*0100*/  UTMACCTL.PF [UR4] ;  /* 0x00000000040079b9 */ /* 0x0001e40008040000 */
[----:B0-----:R-:W-:Y:S01]  /*0110*/  NOP ;  /* 0x0000000000007918 */ /* 0x001fe20000000000 */
.L_x_1:
[----:B------:R-:W-:Y:S05]  /*0120*/  BSYNC B0 ;  /* 0x0000000000007941 */ /* 0x000fea0003800000 */
.L_x_0:
[----:B------:R-:W0:Y:S02]  /*0130*/  SHFL.IDX PT, R2, R0, RZ, 0x1f ;  /* 0x00001fff00027589 */ /* 0x000e2400000e0000 */
[----:B0-----:R-:W-:-:S13]  /*0140*/  ISETP.NE.AND P0, PT, R2, RZ, PT ;  /* 0x000000ff0200720c */ /* 0x001fda0003f05270 */
[----:B------:R-:W-:Y:S05]  /*0150*/  @P0 BRA `(.L_x_2) ;  /* 0x0000000000580947 */ /* 0x000fea0003800000 */
[----:B------:R-:W0:Y:S01]  /*0160*/  S2UR UR8, SR_CgaCtaId ;  /* 0x00000000000879c3 */ /* 0x000e220000008800 */
[----:B------:R-:W-:Y:S01]  /*0170*/  UMOV UR4, 0x400 ;  /* 0x0000040000047882 */ /* 0x000fe20000000000 */
[----:B------:R-:W-:Y:S01]  /*0180*/  UMOV UR5, 0x1 ;  /* 0x0000000100057882 */ /* 0x000fe20000000000 */
[----:B------:R-:W-:Y:S01]  /*0190*/  UMOV UR6, 0x100 ;  /* 0x0000010000067882 */ /* 0x000fe20000000000 */
[----:B------:R-:W-:Y:S01]  /*01a0*/  ELECT P0, URZ, PT ;  /* 0x00000000003f782f */ /* 0x000fe20003800000 */
[----:B------:R-:W-:-:S04]  /*01b0*/  UIADD3 UR6, -UR6, 0x100000, URZ ;  /* 0x0010000006067890 */ /* 0x000fc8000fffe13f */
[----:B------:R-:W-:Y:S02]  /*01c0*/  USHF.L.U32 UR7, UR6, 0xb, URZ ;  /* 0x0000000b06077899 */ /* 0x000fe4000800063f */
[----:B------:R-:W-:Y:S02]  /*01d0*/  USHF.L.U32 UR6, UR6, 0x1, URZ ;  /* 0x0000000106067899 */ /* 0x000fe4000800063f */
[----:B0-----:R-:W-:Y:S02]  /*01e0*/  ULEA UR8, UR8, UR4, 0x18 ;  /* 0x0000000408087291 */ /* 0x001fe4000f8ec03f */
[----:B------:R-:W-:-:S04]  /*01f0*/  UIADD3 UR4, -UR5, 0x100000, URZ ;  /* 0x0010000005047890 */ /* 0x000fc8000fffe13f */
[----:B------:R-:W-:Y:S02]  /*0200*/  USHF.L.U32 UR5, UR4, 0xb, URZ ;  /* 0x0000000b04057899 */ /* 0x000fe4000800063f */
[----:B------:R-:W-:Y:S01]  /*0210*/  USHF.L.U32 UR4, UR4, 0x1, URZ ;  /* 0x0000000104047899 */ /* 0x000fe2000800063f */
[----:B------:R-:W0:Y:S11]  /*0220*/  FENCE.VIEW.ASYNC.S ;  /* 0x00000000000073c6 */ /* 0x000e360000000000 */
[----:B0-----:R0:W1:Y:S01]  /*0230*/  SYNCS.EXCH.64 URZ, [UR8], UR4 ;  /* 0x00000004083f75b2 */ /* 0x0010620008000100 */
[----:B------:R0:W2:Y:S01]  /*0240*/  SYNCS.EXCH.64 URZ, [UR8+0x20], UR6 ;  /* 0x00002006083f75b2 */ /* 0x0000a20008000100 */
[----:B------:R0:W3:Y:S01]  /*0250*/  SYNCS.EXCH.64 URZ, [UR8+0x8], UR4 ;  /* 0x00000804083f75b2 */ /* 0x0000e20008000100 */
[----:B------:R0:W4:Y:S01]  /*0260*/  SYNCS.EXCH.64 URZ, [UR8+0x28], UR6 ;  /* 0x00002806083f75b2 */ /* 0x0001220008000100 */
[----:B------:R0:W0:Y:S01]  /*0270*/  SYNCS.EXCH.64 URZ, [UR8+0x10], UR4 ;  /* 0x00001004083f75b2 */ /* 0x0000220008000100 */
[----:B------:R0:W0:Y:S01]  /*0280*/  SYNCS.EXCH.64 URZ, [UR8+0x30], UR6 ;  /* 0x00003006083f75b2 */ /* 0x0000220008000100 */
[----:B------:R0:W0:Y:S01]  /*0290*/  SYNCS.EXCH.64 URZ, [UR8+0x18], UR4 ;  /* 0x00001804083f75b2 */ /* 0x0000220008000100 */
[----:B------:R0:W0:Y:S01]  /*02a0*/  SYNCS.EXCH.64 URZ, [UR8+0x38], UR6 ;  /* 0x00003806083f75b2 */ /* 0x0000220008000100 */
[----:B------:R-:W-:Y:S01]  /*02b0*/  NOP ;  /* 0x0000000000007918 */ /* 0x000fe20000000000 */
.L_x_2:
[----:B------:R-:W5:Y:S01]  /*02c0*/  SHFL.IDX PT, R0, R0, RZ, 0x1f ;  /* 0x00001fff00007589 */ /* 0x000f6200000e0000 */
[----:B------:R-:W-:Y:S01]  /*02d0*/  ELECT P0, URZ, PT ;  /* 0x00000000003f782f */ /* 0x000fe20003800000 */
[----:B------:R-:W1:Y:S01]  /*02e0*/  LDC R2, c[0x0][0x65c] ;  /* 0x00019700ff027b82 */ /* 0x000e620000000800 */
[----:B------:R-:W-:Y:S01]  /*02f0*/  SHF.R.S32.HI R6, RZ, 0x1f, R5 ;  /* 0x0000001fff067819 */ /* 0x000fe20000011405 */
[----:B------:R-:W2:Y:S01]  /*0300*/  S2R R3, SR_CTAID.Y ;  /* 0x0000000000037919 */ /* 0x000ea20000002600 */
[----:B0-----:R-:W-:Y:S01]  /*0310*/  UMOV UR4, 0x20 ;  /* 0x0000002000047882 */ /* 0x001fe20000000000 */
[----:B------:R-:W-:Y:S01]  /*0320*/  ISETP.NE.AND P2, PT, R8, RZ, PT ;  /* 0x000000ff0800720c */ /* 0x000fe20003f45270 */
[----:B------:R-:W-:Y:S01]  /*0330*/  NOP ;  /* 0x0000000000007918 */ /* 0x000fe20000000000 */
[----:B------:R-:W0:Y:S01]  /*0340*/  S2R R4, SR_CTAID.X ;  /* 0x0000000000047919 */ /* 0x000e220000002500 */
[----:B------:R-:W-:Y:S01]  /*0350*/  LEA.HI R6, R6, R5, RZ, 0x2 ;  /* 0x0000000506067211 */ /* 0x000fe200078f10ff */
[----:B------:R-:W-:Y:S01]  /*0360*/  NOP ;  /* 0x0000000000007918 */ /* 0x000fe20000000000 */
[----:B-----5:R-:W-:-:S02]  /*0370*/  ISETP.NE.OR P0, PT, R0, RZ, !P0 ;  /* 0x000000ff0000720c */ /* 0x020fc40004705670 */
[----:B-1----:R-:W-:-:S04]  /*0380*/  ISETP.NE.AND P3, PT, R2, 0x1, PT ;  /* 0x000000010200780c */ /* 0x002fc80003f65270 */
[----:B------:R-:W-:Y:S02]  /*0390*/  P2R R0, PR, RZ, 0x8 ;  /* 0x00000008ff007803 */ /* 0x000fe40000000000 */
[----:B------:R-:W-:-:S05]  /*03a0*/  LOP3.LUT R0, R6, 0xfffffffc, RZ, 0xc0, !PT ;  /* 0xfffffffc06007812 */ /* 0x000fca00078ec0ff */
[----:B------:R-:W-:Y:S01]  /*03b0*/  VOTEU.ALL UP0, P0 ;  /* 0x00000000003f7886 */ /* 0x000fe20000000000 */
[----:B------:R-:W-:Y:S01]  /*03c0*/  IMAD.IADD R0, R5, 0x1, -R0 ;  /* 0x0000000105007824 */ /* 0x000fe200078e0a00 */
[----:B------:R-:W0:Y:S01]  /*03d0*/  @P3 LDC R17, c[0x0][0x10] ;  /* 0x00000400ff113b82 */ /* 0x000e220000000800 */
[----:B------:R-:W-:Y:S01]  /*03e0*/  VOTEU.ALL UP1, P0 ;  /* 0x00000000003f7886 */ /* 0x000fe20000020000 */
[----:B--2---:R-:W-:Y:S01]  /*03f0*/  @P3 IMAD.MOV.U32 R6, RZ, RZ, R3 ;  /* 0x000000ffff063224 */ /* 0x004fe200078e0003 */
[----:B------:R-:W-:Y:S01]  /*0400*/  @!UP0 UMOV UR6, 0x400 ;  /* 0x0000040000068882 */ /* 0x000fe20000000000 */
[----:B------:R-:W-:-:S04]  /*0410*/  @!UP0 UIADD3 UR4, -UR4, 0x100000, URZ ;  /* 0x0010000004048890 */ /* 0x000fc8000fffe13f */
[----:B------:R-:W-:Y:S02]  /*0420*/  @!UP0 USHF.L.U32 UR5, UR4, 0xb, URZ ;  /* 0x0000000b04058899 */ /* 0x000fe4000800063f */
[----:B------:R-:W-:Y:S01]  /*0430*/  @!UP0 USHF.L.U32 UR4, UR4, 0x1, URZ ;  /* 0x0000000104048899 */ /* 0x000fe2000800063f */
[----:B------:R-:W-:Y:S02]  /*0440*/  @P3 IMAD.MOV.U32 R7, RZ, RZ, RZ ;  /* 0x000000ffff073224 */ /* 0x000fe400078e00ff */
[----:B------:R-:W-:Y:S01]  /*0450*/  IMAD.MOV.U32 R5, RZ, RZ, RZ ;  /* 0x000000ffff057224 */ /* 0x000fe200078e00ff */
[----:B------:R-:W1:Y:S01]  /*0460*/  @!UP0 S2UR UR7, SR_CgaCtaId ;  /* 0x00000000000789c3 */ /* 0x000e620000008800 */
[----:B------:R-:W-:-:S07]  /*0470*/  @P3 IMAD.MOV.U32 R11, RZ, RZ, RZ ;  /* 0x000000ffff0b3224 */ /* 0x000fce00078e00ff */
[----:B------:R-:W2:Y:S01]  /*0480*/  @!P3 LDC R9, c[0x0][0xc] ;  /* 0x00000300ff09bb82 */ /* 0x000ea20000000800 */
[----:B0-----:R-:W-:-:S04]  /*0490*/  @P3 IMAD.WIDE.U32 R16, R4, R17, R6 ;  /* 0x0000001104103225 */ /* 0x001fc800078e0006 */
[----:B------:R-:W-:Y:S01]  /*04a0*/  @P3 IMAD.IADD R17, R17, 0x1, R11 ;  /* 0x0000000111113824 */ /* 0x000fe200078e020b */
[----:B-1----:R-:W-:Y:S01]  /*04b0*/  @!UP0 ULEA UR6, UR7, UR6, 0x18 ;  /* 0x0000000607068291 */ /* 0x002fe2000f8ec03f */
[----:B------:R-:W-:Y:S01]  /*04c0*/  VOTEU.ALL UP0, P0 ;  /* 0x00000000003f7886 */ /* 0x000fe20000000000 */
[----:B------:R-:W-:-:S04]  /*04d0*/  ISETP.NE.AND P0, PT, R0, 0x3, PT ;  /* 0x000000030000780c */ /* 0x000fc80003f05270 */
[----:B------:R-:W-:Y:S01]  /*04e0*/  ISETP.EQ.OR P0, PT, R0, RZ, !P0 ;  /* 0x000000ff0000720c */ /* 0x000fe20004702670 */
[----:B--2---:R-:W-:-:S03]  /*04f0*/  @!P3 IMAD.WIDE.U32 R6, R9, R3, R4 ;  /* 0x000000030906b225 */ /* 0x004fc600078e0004 */
[C---:B------:R-:W-:Y:S01]  /*0500*/  ISETP.EQ.AND P0, PT, R8.reuse, RZ, P0 ;  /* 0x000000ff0800720c */ /* 0x040fe20000702270 */
[----:B------:R-:W-:Y:S01]  /*0510*/  VIADD R8, R8, 0xffffffff ;  /* 0xffffffff08087836 */ /* 0x000fe20000000000 */
[----:B------:R-:W0:Y:S02]  /*0520*/  FENCE.VIEW.ASYNC.S ;  /* 0x00000000000073c6 */ /* 0x000e240000000000 */
[----:B0-----:R0:W3:Y:S01]  /*0530*/  @!UP0 SYNCS.EXCH.64 URZ, [UR6+0x50], UR4 ;  /* 0x00005004063f85b2 */ /* 0x0010e20008000100 */
[----:B------:R-:W-:Y:S01]  /*0540*/  @!P3 IMAD.MOV.U32 R16, RZ, RZ, R6 ;  /* 0x000000ffff10b224 */ /* 0x000fe200078e0006 */
[----:B------:R-:W-:Y:S01]  /*0550*/  SEL R19, RZ, 0x1, !P0 ;  /* 0x00000001ff137807 */ /* 0x000fe20004000000 */
[----:B------:R-:W-:Y:S01]  /*0560*/  @!P3 IMAD.MOV.U32 R17, RZ, RZ, R7 ;  /* 0x000000ffff11b224 */ /* 0x000fe200078e0007 */
[----:B------:R-:W-:-:S04]  /*0570*/  ISETP.GE.U32.AND P1, PT, R8, 0x2, PT ;  /* 0x000000020800780c */ /* 0x000fc80003f26070 */
[----:B------:R-:W-:Y:S01]  /*0580*/  SEL R19, R19, 0x2, P1 ;  /* 0x0000000213137807 */ /* 0x000fe20000800000 */
[----:B------:R0:W3:Y:S01]  /*0590*/  @!UP1 SYNCS.EXCH.64 URZ, [UR6+0x58], UR4 ;  /* 0x00005804063f95b2 */ /* 0x0000e20008000100 */
[----:B------:R-:W-:Y:S01]  /*05a0*/  NOP ;  /* 0x0000000000007918 */ /* 0x000fe20000000000 */
[----:B---34-:R-:W-:Y:S06]  /*05b0*/  BAR.SYNC.DEFER_BLOCKING 0x0 ;  /* 0x0000000000007b1d */ /* 0x018fec0000010000 */
[----:B------:R-:W-:Y:S05]  /*05c0*/  @!P2 BRA `(.L_x_3) ;  /* 0x000000400018a947 */ /* 0x000fea0003800000 */
[----:B------:R-:W-:-:S13]  /*05d0*/  ISETP.GT.U32.AND P0, PT, R8, 0x1, PT ;  /* 0x000000010800780c */ /* 0x000fda0003f04070 */
[----:B0-----:R-:W-:Y:S05]  /*05e0*/  @P0 EXIT ;  /* 0x000000000000094d */ /* 0x001fea0003800000 */
[----:B------:R-:W-:Y:S01]  /*05f0*/  ULDC.64 UR4, c[0x0][0x650] ;  /* 0x0001940000047ab9 */ /* 0x000fe20000000a00 */
[----:B------:R-:W-:Y:S01]  /*0600*/  PRMT R0, RZ, 0x7610, R0 ;  /* 0x00007610ff007816 */ /* 0x000fe20000000000 */
[----:B------:R-:W-:Y:S01]  /*0610*/  IMAD.MOV.U32 R58, RZ, RZ, -0x1 ;  /* 0xffffffffff3a7424 */ /* 0x000fe200078e00ff */
[----:B------:R-:W-:Y:S01]  /*0620*/  ISETP.GE.U32.AND P0, PT, R16, UR4, PT ;  /* 0x0000000410007c0c */ /* 0x000fe2000bf06070 */
[----:B------:R-:W-:Y:S02]  /*0630*/  IMAD.MOV.U32 R59, RZ, RZ, -0x1 ;  /* 0xffffffffff3b7424 */ /* 0x000fe400078e00ff */
[----:B------:R-:W-:Y:S01]  /*0640*/  IMAD.MOV.U32 R57, RZ, RZ, -0x1 ;  /* 0xffffffffff397424 */ /* 0x000fe200078e00ff */
[----:B------:R-:W-:-:S13]  /*0650*/  ISETP.GE.U32.AND.EX P0, PT, R17, UR5, PT, P0 ;  /* 0x0000000511007c0c */ /* 0x000fda000bf06100 */
[----:B------:R-:W-:Y:S05]  /*0660*/  @P0 BRA `(.L_x_4) ;  /* 0x0000000400540947 */ /* 0x000fea0003800000 */
[----:B------:R-:W0:Y:S01]  /*0670*/  LDC.64 R14, c[0x0][0x628] ;  /* 0x00018a00ff0e7b82 */ /* 0x000e220000000a00 */
[----:B------:R-:W-:Y:S02]  /*0680*/  IMAD.MOV.U32 R6, RZ, RZ, R16 ;  /* 0x000000ffff067224 */ /* 0x000fe400078e0010 */
[----:B------:R-:W-:-:S05]  /*0690*/  IMAD.MOV.U32 R7, RZ, RZ, R17 ;  /* 0x000000ffff077224 */ /* 0x000fca00078e0011 */
[----:B------:R-:W1:Y:S08]  /*06a0*/  LDC R0, c[0x0][0x630] ;  /* 0x00018c00ff007b82 */ /* 0x000e700000000800 */
[----:B------:R-:W2:Y:S01]  /*06b0*/  LDC.64 R20, c[0x0][0x620] ;  /* 0x00018800ff147b82 */ /* 0x000ea20000000a00 */
[----:B0-----:R-:W-:-:S04]  /*06c0*/  ISETP.NE.U32.AND P0, PT, R14, RZ, PT ;  /* 0x000000ff0e00720c */ /* 0x001fc80003f05070 */
[----:B------:R-:W-:-:S13]  /*06d0*/  ISETP.NE.AND.EX P0, PT, R15, RZ, PT, P0 ;  /* 0x000000ff0f00720c */ /* 0x000fda0003f05300 */
[----:B-12---:R-:W-:Y:S05]  /*06e0*/  @!P0 BRA `(.L_x_5) ;  /* 0x0000000000288947 */ /* 0x006fea0003800000 */
[----:B------:R-:W0:Y:S02]  /*06f0*/  LDC R11, c[0x0][0x634] ;  /* 0x00018d00ff0b7b82 */ /* 0x000e240000000800 */
[----:B0-----:R-:W-:-:S05]  /*0700*/  IADD3 R11, P0, R16, R11, RZ ;  /* 0x0000000b100b7210 */ /* 0x001fca0007f1e0ff */
[----:B------:R-:W-:-:S04]  /*0710*/  IMAD.X R13, RZ, RZ, R17, P0 ;  /* 0x000000ffff0d7224 */ /* 0x000fc800000e0611 */
[----:B------:R-:W-:-:S04]  /*0720*/  IMAD.WIDE.U32 R6, R13, R14, RZ ;  /* 0x0000000e0d067225 */ /* 0x000fc800078e00ff */
[----:B------:R-:W-:-:S04]  /*0730*/  IMAD.WIDE.U32 R8, P0, R11, R15, R6 ;  /* 0x0000000f0b087225 */ /* 0x000fc80007800006 */
[----:B------:R-:W-:-:S04]  /*0740*/  IMAD.WIDE.U32 R6, R11, R14, RZ ;  /* 0x0000000e0b067225 */ /* 0x000fc800078e00ff */
[----:B------:R-:W-:Y:S01]  /*0750*/  IMAD.X R11, RZ, RZ, RZ, P0 ;  /* 0x000000ffff0b7224 */ /* 0x000fe200000e06ff */
[----:B------:R-:W-:Y:S01]  /*0760*/  IADD3 RZ, P0, R7, R8, RZ ;  /* 0x0000000807ff7210 */ /* 0x000fe20007f1e0ff */
[----:B------:R-:W-:-:S04]  /*0770*/  IMAD.MOV.U32 R10, RZ, RZ, R9 ;  /* 0x000000ffff0a7224 */ /* 0x000fc800078e0009 */
[----:B------:R-:W-:-:S08]  /*0780*/  IMAD.WIDE.U32.X R6, R13, R15, R10, P0 ;  /* 0x0000000f0d067225 */ /* 0x000fd000000e040a */
.L_x_5:
[-CC-:B------:R-:W-:Y:S01]  /*0790*/  SHF.R.U64 R57, R6, R0.reuse, R7.reuse ;  /* 0x0000000006397219 */ /* 0x180fe20000001207 */
[----:B------:R-:W0:Y:S01]  /*07a0*/  LDC R10, c[0x0][0x618] ;  /* 0x00018600ff0a7b82 */ /* 0x000e220000000800 */
[----:B------:R-:W-:Y:S01]  /*07b0*/  SHF.R.U32.HI R5, RZ, R0, R7 ;  /* 0x00000000ff057219 */ /* 0x000fe20000011607 */
[----:B------:R-:W-:Y:S01]  /*07c0*/  ULDC UR4, c[0x0][0x150] ;  /* 0x0000540000047ab9 */ /* 0x000fe20000000800 */
[----:B------:R-:W-:Y:S02]  /*07d0*/  IADD3 R9, P0, RZ, -R57, RZ ;  /* 0x80000039ff097210 */ /* 0x000fe40007f1e0ff */
[----:B------:R-:W-:-:S03]  /*07e0*/  I2FP.F32.U32 R0, R4 ;  /* 0x0000000400007245 */ /* 0x000fc60000201000 */
[----:B------:R-:W1:Y:S01]  /*07f0*/  LDC.64 R28, c[0x0][0x640] ;  /* 0x00019000ff1c7b82 */ /* 0x000e620000000a00 */
[----:B------:R-:W-:Y:S02]  /*0800*/  IMAD.X R11, RZ, RZ, ~R5, P0 ;  /* 0x000000ffff0b7224 */ /* 0x000fe400000e0e05 */
[----:B------:R-:W-:Y:S01]  /*0810*/  FMUL R0, R0, UR4 ;  /* 0x0000000400007c20 */ /* 0x000fe20008400000 */
[----:B------:R-:W-:Y:S01]  /*0820*/  IMAD.WIDE.U32 R6, R9, R20, R16 ;  /* 0x0000001409067225 */ /* 0x000fe200078e0010 */
[----:B------:R-:W-:-:S03]  /*0830*/  ULDC UR4, c[0x0][0x154] ;  /* 0x0000550000047ab9 */ /* 0x000fc60000000800 */
[----:B------:R-:W-:Y:S01]  /*0840*/  IMAD R8, R11, R20, RZ ;  /* 0x000000140b087224 */ /* 0x000fe200078e02ff */
[----:B------:R-:W2:Y:S01]  /*0850*/  LDC R5, c[0x0][0x144] ;  /* 0x00005100ff057b82 */ /* 0x000ea20000000800 */
[----:B------:R-:W3:Y:S02]  /*0860*/  F2I.U32.TRUNC.NTZ R0, R0 ;  /* 0x0000000000007305 */ /* 0x000ee4000020f000 */
[----:B------:R-:W-:-:S04]  /*0870*/  IMAD R9, R9, R21, R8 ;  /* 0x0000001509097224 */ /* 0x000fc800078e0208 */
[----:B------:R-:W-:Y:S01]  /*0880*/  IMAD.IADD R7, R7, 0x1, R9 ;  /* 0x0000000107077824 */ /* 0x000fe200078e0209 */
[----:B------:R-:W4:Y:S01]  /*0890*/  LDC R12, c[0x0][0x608] ;  /* 0x00018200ff0c7b82 */ /* 0x000f220000000800 */
[----:B------:R-:W-:-:S03]  /*08a0*/  IMAD.MOV.U32 R9, RZ, RZ, -0x1 ;  /* 0xffffffffff097424 */ /* 0x000fc600078e00ff */
[-CC-:B0-----:R-:W-:Y:S02]  /*08b0*/  SHF.R.U64 R20, R6, R10.reuse, R7.reuse ;  /* 0x0000000a06147219 */ /* 0x181fe40000001207 */
[----:B------:R-:W-:Y:S02]  /*08c0*/  I2FP.F32.U32 R6, R3 ;  /* 0x0000000300067245 */ /* 0x000fe40000201000 */
[----:B------:R-:W0:Y:S01]  /*08d0*/  LDC R26, c[0x0][0x658] ;  /* 0x00019600ff1a7b82 */ /* 0x000e220000000800 */
[----:B-1----:R-:W-:Y:S01]  /*08e0*/  ISETP.NE.U32.AND P0, PT, R28, RZ, PT ;  /* 0x000000ff1c00720c */ /* 0x002fe20003f05070 */
[----:B---3--:R-:W-:Y:S01]  /*08f0*/  IMAD.MOV R8, RZ, RZ, -R0 ;  /* 0x000000ffff087224 */ /* 0x008fe200078e0a00 */
[----:B------:R-:W-:Y:S01]  /*0900*/  SHF.R.U32.HI R7, RZ, R10, R7 ;  /* 0x0000000aff077219 */ /* 0x000fe20000011607 */
[----:B------:R-:W-:Y:S01]  /*0910*/  FMUL R6, R6, UR4 ;  /* 0x0000000406067c20 */ /* 0x000fe20008400000 */
[----:B------:R-:W-:-:S03]  /*0920*/  ISETP.NE.AND.EX P0, PT, R29, RZ, PT, P0 ;  /* 0x000000ff1d00720c */ /* 0x000fc60003f05300 */
[----:B------:R-:W1:Y:S01]  /*0930*/  LDC R14, c[0x0][0x148] ;  /* 0x00005200ff0e7b82 */ /* 0x000e620000000800 */
[----:B--2---:R-:W-:-:S07]  /*0940*/  IMAD R0, R5, R8, R4 ;  /* 0x0000000805007224 */ /* 0x004fce00078e0204 */
[----:B------:R-:W2:Y:S01]  /*0950*/  LDC R24, c[0x0][0x600] ;  /* 0x00018000ff187b82 */ /* 0x000ea20000000800 */
[-CC-:B----4-:R-:W-:Y:S02]  /*0960*/  SHF.R.U64 R30, R20, R12.reuse, R7.reuse ;  /* 0x0000000c141e7219 */ /* 0x190fe40000001207 */
[----:B------:R-:W-:Y:S01]  /*0970*/  SHF.R.U32.HI R5, RZ, R12, R7 ;  /* 0x0000000cff057219 */ /* 0x000fe20000011607 */
[----:B------:R-:W-:Y:S01]  /*0980*/  IMAD.MOV.U32 R7, RZ, RZ, 0x1 ;  /* 0x00000001ff077424 */ /* 0x000fe200078e00ff */
[----:B------:R3:W4:Y:S03]  /*0990*/  F2I.U32.TRUNC.NTZ R12, R6 ;  /* 0x00000006000c7305 */ /* 0x000726000020f000 */
[----:B------:R-:W1:Y:S01]  /*09a0*/  LDC R15, c[0x0][0x648] ;  /* 0x00019200ff0f7b82 */ /* 0x000e620000000800 */
[-C--:B0-----:R-:W-:Y:S02]  /*09b0*/  SHF.L.U32 R4, R9, R26.reuse, RZ ;  /* 0x0000001a09047219 */ /* 0x081fe400000006ff */
[----:B------:R-:W-:-:S02]  /*09c0*/  SHF.R.U64 R32, R30, R26, R5 ;  /* 0x0000001a1e207219 */ /* 0x000fc40000001205 */
[----:B------:R-:W-:Y:S02]  /*09d0*/  LOP3.LUT R11, RZ, R4, RZ, 0x33, !PT ;  /* 0x00000004ff0b7212 */ /* 0x000fe400078e33ff */
[-C--:B------:R-:W-:Y:S01]  /*09e0*/  SHF.R.U32.HI R5, RZ, R26.reuse, R5 ;  /* 0x0000001aff057219 */ /* 0x080fe20000011605 */
[----:B------:R-:W0:Y:S01]  /*09f0*/  LDC R21, c[0x0][0x638] ;  /* 0x00018e00ff157b82 */ /* 0x000e220000000800 */
[----:B------:R-:W-:Y:S01]  /*0a00*/  SHF.L.U32 R10, R7, R26, RZ ;  /* 0x0000001a070a7219 */ /* 0x000fe200000006ff */
[----:B------:R-:W-:-:S06]  /*0a10*/  IMAD.MOV.U32 R4, RZ, RZ, R32 ;  /* 0x000000ffff047224 */ /* 0x000fcc00078e0020 */
[----:B------:R-:W0:Y:S01]  /*0a20*/  LDC R58, c[0x0][0x610] ;  /* 0x00018400ff3a7b82 */ /* 0x000e220000000800 */
[----:B---34-:R-:W-:Y:S05]  /*0a30*/  @!P0 BRA `(.L_x_6) ;  /* 0x0000000000288947 */ /* 0x018fea0003800000 */
[----:B------:R-:W3:Y:S02]  /*0a40*/  LDC R9, c[0x0][0x64c] ;  /* 0x00019300ff097b82 */ /* 0x000ee40000000800 */
[----:B---3--:R-:W-:-:S05]  /*0a50*/  IADD3 R9, P0, R32, R9, RZ ;  /* 0x0000000920097210 */ /* 0x008fca0007f1e0ff */
        /* <DEDUP_REMOVED lines=8> */
.L_x_6:
[----:B-1----:R-:W-:Y:S01]  /*0ae0*/  SHF.R.U64 R4, R4, R15, R5 ;  /* 0x0000000f04047219 */ /* 0x002fe20000001205 */
[----:B--2---:R-:W-:Y:S01]  /*0af0*/  VIADD R5, R24, 0xffffffff ;  /* 0xffffffff18057836 */ /* 0x004fe20000000000 */
[----:B------:R-:W-:Y:S01]  /*0b00*/  LOP3.LUT R11, R30, R11, RZ, 0xc0, !PT ;  /* 0x0000000b1e0b7212 */ /* 0x000fe200078ec0ff */
[----:B------:R-:W-:Y:S02]  /*0b10*/  IMAD.MOV R12, RZ, RZ, -R12 ;  /* 0x000000ffff0c7224 */ /* 0x000fe400078e0a0c */
[----:B------:R-:W-:Y:S01]  /*0b20*/  IMAD.MOV R6, RZ, RZ, -R4 ;  /* 0x000000ffff067224 */ /* 0x000fe200078e0a04 */
[----:B------:R-:W-:Y:S01]  /*0b30*/  LOP3.LUT R5, R20, R5, RZ, 0xc0, !PT ;  /* 0x0000000514057212 */ /* 0x000fe200078ec0ff */
[----:B------:R-:W-:Y:S02]  /*0b40*/  @P3 IMAD R0, R14, R12, R3 ;  /* 0x0000000c0e003224 */ /* 0x000fe400078e0203 */
[----:B------:R-:W-:Y:S02]  /*0b50*/  IMAD R11, R10, R4, R11 ;  /* 0x000000040a0b7224 */ /* 0x000fe400078e020b */
[----:B0-----:R-:W-:-:S02]  /*0b60*/  IMAD R3, R6, R21, R32 ;  /* 0x0000001506037224 */ /* 0x001fc400078e0220 */
[----:B------:R-:W-:Y:S02]  /*0b70*/  IMAD R58, R11, R58, R0 ;  /* 0x0000003a0b3a7224 */ /* 0x000fe400078e0200 */
[----:B------:R-:W-:Y:S02]  /*0b80*/  IMAD R3, R3, R24, R5 ;  /* 0x0000001803037224 */ /* 0x000fe400078e0205 */
[----:B------:R-:W-:-:S03]  /*0b90*/  IMAD.MOV.U32 R0, RZ, RZ, 0x1 ;  /* 0x00000001ff007424 */ /* 0x000fc600078e00ff */
[----:B------:R-:W-:Y:S02]  /*0ba0*/  SEL R59, R3, R58, !P3 ;  /* 0x0000003a033b7207 */ /* 0x000fe40005800000 */
[----:B------:R-:W-:-:S07]  /*0bb0*/  SEL R58, R58, R3, !P3 ;  /* 0x000000033a3a7207 */ /* 0x000fce0005800000 */
.L_x_4:
[----:B------:R-:W-:-:S08]  /*0bc0*/  NOP ;  /* 0x0000000000007918 */ /* 0x000fd00000000000 */
[----:B------:R-:W0:Y:S02]  /*0bd0*/  USETMAXREG.TRY_ALLOC.CTAPOOL UP0, 0xe8 ;  /* 0x000000e8000079c8 */ /* 0x000e240008000600 */
[----:B0-----:R-:W-:-:S13]  /*0be0*/  PLOP3.LUT P0, PT, PT, PT, UP0, 0x80, 0x0 ;  /* 0x000000000000781c */ /* 0x001fda0003f0f008 */
[----:B------:R-:W-:Y:S05]  /*0bf0*/  @!P0 BRA `(.L_x_4) ;  /* 0xfffffffc00f08947 */ /* 0x000fea000383ffff */
[----:B------:R-:W-:Y:S01]  /*0c00*/  ULDC.64 UR4, c[0x0][0x598] ;  /* 0x0001660000047ab9 */ /* 0x000fe20000000a00 */
[----:B------:R-:W-:Y:S01]  /*0c10*/  ULDC.64 UR36, c[0x0][0x208] ;  /* 0x0000820000247ab9 */ /* 0x000fe20000000a00 */
[----:B------:R-:W-:-:S04]  /*0c20*/  ISETP.NE.U32.AND P0, PT, RZ, UR4, PT ;  /* 0x00000004ff007c0c */ /* 0x000fc8000bf05070 */
[----:B------:R-:W-:-:S13]  /*0c30*/  ISETP.NE.AND.EX P0, PT, RZ, UR5, PT, P0 ;  /* 0x00000005ff007c0c */ /* 0x000fda000bf05300 */
[----:B------:R-:W-:Y:S05]  /*0c40*/  @!P0 BRA `(.L_x_7) ;  /* 0x00000000001c8947 */ /* 0x000fea0003800000 */
[----:B------:R-:W0:Y:S02]  /*0c50*/  LDC.64 R4, c[0x0][0x598] ;  /* 0x00016600ff047b82 */ /* 0x000e240000000a00 */
[----:B0-----:R-:W2:Y:S02]  /*0c60*/  LDG.E.64 R4, desc[UR36][R4.64] ;  /* 0x0000002404047981 */ /* 0x001ea4000c1e1b00 */
[----:B--2---:R-:W-:-:S04]  /*0c70*/  ISETP.NE.U32.AND P0, PT, R4, RZ, PT ;  /* 0x000000ff0400720c */ /* 0x004fc80003f05070 */
[----:B------:R-:W-:-:S13]  /*0c80*/  ISETP.NE.AND.EX P0, PT, R5, RZ, PT, P0 ;  /* 0x000000ff0500720c */ /* 0x000fda0003f05300 */
[----:B------:R-:W-:Y:S05]  /*0c90*/  @!P0 BRA `(.L_x_7) ;  /* 0x0000000000088947 */ /* 0x000fea0003800000 */
[----:B------:R0:W5:Y:S01]  /*0ca0*/  LD.E R23, desc[UR36][R4.64] ;  /* 0x0000002404177980 */ /* 0x000162000c101900 */
[----:B------:R-:W-:Y:S05]  /*0cb0*/  BRA `(.L_x_8) ;  /* 0x0000000000247947 */ /* 0x000fea0003800000 */
.L_x_7:
[----:B------:R-:W-:Y:S02]  /*0cc0*/  ULDC.64 UR4, c[0x0][0x588] ;  /* 0x0001620000047ab9 */ /* 0x000fe40000000a00 */
[----:B------:R-:W-:-:S04]  /*0cd0*/  ISETP.NE.U32.AND P0, PT, RZ, UR4, PT ;  /* 0x00000004ff007c0c */ /* 0x000fc8000bf05070 */
[----:B------:R-:W-:-:S13]  /*0ce0*/  ISETP.NE.AND.EX P0, PT, RZ, UR5, PT, P0 ;  /* 0x00000005ff007c0c */ /* 0x000fda000bf05300 */
[----:B------:R-:W-:Y:S05]  /*0cf0*/  @!P0 BRA `(.L_x_9) ;  /* 0x00000000000c8947 */ /* 0x000fea0003800000 */
[----:B------:R-:W0:Y:S02]  /*0d00*/  LDC.64 R4, c[0x0][0x588] ;  /* 0x00016200ff047b82 */ /* 0x000e240000000a00 */
[----:B0-----:R1:W5:Y:S01]  /*0d10*/  LDG.E R23, desc[UR36][R4.64] ;  /* 0x0000002404177981 */ /* 0x001362000c1e1900 */
[----:B------:R-:W-:Y:S05]  /*0d20*/  BRA `(.L_x_8) ;  /* 0x0000000000087947 */ /* 0x000fea0003800000 */
.L_x_9:
[----:B------:R-:W-:Y:S02]  /*0d30*/  ULDC UR4, c[0x0][0x580] ;  /* 0x0001600000047ab9 */ /* 0x000fe40000000800 */
[----:B------:R-:W-:-:S07]  /*0d40*/  IMAD.U32 R23, RZ, RZ, UR4 ;  /* 0x00000004ff177e24 */ /* 0x000fce000f8e00ff */
.L_x_8:
[----:B------:R-:W-:Y:S02]  /*0d50*/  ULDC.64 UR4, c[0x0][0x5a0] ;  /* 0x0001680000047ab9 */ /* 0x000fe40000000a00 */
[----:B------:R-:W-:-:S04]  /*0d60*/  ISETP.NE.U32.AND P0, PT, RZ, UR4, PT ;  /* 0x00000004ff007c0c */ /* 0x000fc8000bf05070 */
[----:B------:R-:W-:-:S13]  /*0d70*/  ISETP.NE.AND.EX P0, PT, RZ, UR5, PT, P0 ;  /* 0x00000005ff007c0c */ /* 0x000fda000bf05300 */
[----:B------:R-:W-:Y:S05]  /*0d80*/  @!P0 BRA `(.L_x_10) ;  /* 0x00000000001c8947 */ /* 0x000fea0003800000 */
[----:B01----:R-:W0:Y:S02]  /*0d90*/  LDC.64 R4, c[0x0][0x5a0] ;  /* 0x00016800ff047b82 */ /* 0x003e240000000a00 */
[----:B0-----:R-:W2:Y:S02]  /*0da0*/  LDG.E.64 R4, desc[UR36][R4.64] ;  /* 0x0000002404047981 */ /* 0x001ea4000c1e1b00 */
[----:B--2---:R-:W-:-:S04]  /*0db0*/  ISETP.NE.U32.AND P0, PT, R4, RZ, PT ;  /* 0x000000ff0400720c */ /* 0x004fc80003f05070 */
[----:B------:R-:W-:-:S13]  /*0dc0*/  ISETP.NE.AND.EX P0, PT, R5, RZ, PT, P0 ;  /* 0x000000ff0500720c */ /* 0x000fda0003f05300 */
[----:B------:R-:W-:Y:S05]  /*0dd0*/  @!P0 BRA `(.L_x_10) ;  /* 0x0000000000088947 */ /* 0x000fea0003800000 */
[----:B------:R0:W5:Y:S01]  /*0de0*/  LD.E R56, desc[UR36][R4.64] ;  /* 0x0000002404387980 */ /* 0x000162000c101900 */
[----:B------:R-:W-:Y:S05]  /*0df0*/  BRA `(.L_x_11) ;  /* 0x0000000000247947 */ /* 0x000fea0003800000 */
.L_x_10:
[----:B------:R-:W-:Y:S02]  /*0e00*/  ULDC.64 UR4, c[0x0][0x590] ;  /* 0x0001640000047ab9 */ /* 0x000fe40000000a00 */
[----:B------:R-:W-:-:S04]  /*0e10*/  ISETP.NE.U32.AND P0, PT, RZ, UR4, PT ;  /* 0x00000004ff007c0c */ /* 0x000fc8000bf05070 */
[----:B------:R-:W-:-:S13]  /*0e20*/  ISETP.NE.AND.EX P0, PT, RZ, UR5, PT, P0 ;  /* 0x00000005ff007c0c */ /* 0x000fda000bf05300 */
[----:B------:R-:W-:Y:S05]  /*0e30*/  @!P0 BRA `(.L_x_12) ;  /* 0x00000000000c8947 */ /* 0x000fea0003800000 */
[----:B01----:R-:W0:Y:S02]  /*0e40*/  LDC.64 R4, c[0x0][0x590] ;  /* 0x00016400ff047b82 */ /* 0x003e240000000a00 */
[----:B0-----:R1:W5:Y:S01]  /*0e50*/  LDG.E R56, desc[UR36][R4.64] ;  /* 0x0000002404387981 */ /* 0x001362000c1e1900 */
[----:B------:R-:W-:Y:S05]  /*0e60*/  BRA `(.L_x_11) ;  /* 0x0000000000087947 */ /* 0x000fea0003800000 */
.L_x_12:
[----:B------:R-:W-:Y:S02]  /*0e70*/  ULDC UR4, c[0x0][0x584] ;  /* 0x0001610000047ab9 */ /* 0x000fe40000000800 */
[----:B------:R-:W-:-:S07]  /*0e80*/  IMAD.U32 R56, RZ, RZ, UR4 ;  /* 0x00000004ff387e24 */ /* 0x000fce000f8e00ff */
.L_x_11:
[----:B------:R-:W-:-:S13]  /*0e90*/  LOP3.LUT P0, RZ, R0, 0xff, RZ, 0xc0, !PT ;  /* 0x000000ff00ff7812 */ /* 0x000fda000780c0ff */
[----:B------:R-:W-:Y:S05]  /*0ea0*/  @!P0 EXIT ;  /* 0x000000000000894d */ /* 0x000fea0003800000 */
[----:B------:R-:W-:Y:S01]  /*0eb0*/  ULDC UR4, c[0x0][0x28c] ;  /* 0x0000a30000047ab9 */ /* 0x000fe20000000800 */
[----:B------:R-:W-:Y:S01]  /*0ec0*/  LOP3.LUT R62, R19, 0x1, RZ, 0xfc, !PT ;  /* 0x00000001133e7812 */ /* 0x000fe200078efcff */
[----:B------:R-:W-:Y:S01]  /*0ed0*/  UIADD3 UR4, UR4, 0x3f, URZ ;  /* 0x0000003f04047890 */ /* 0x000fe2000fffe03f */
[----:B------:R-:W-:Y:S01]  /*0ee0*/  UMOV UR38, URZ ;  /* 0x0000003f00267c82 */ /* 0x000fe20008000000 */
[----:B------:R-:W-:Y:S02]  /*0ef0*/  UMOV UR39, URZ ;  /* 0x0000003f00277c82 */ /* 0x000fe40008000000 */
[----:B------:R-:W-:-:S04]  /*0f00*/  USHF.R.S32.HI UR5, URZ, 0x1f, UR4 ;  /* 0x0000001f3f057899 */ /* 0x000fc80008011404 */
[----:B------:R-:W-:-:S04]  /*0f10*/  ULEA.HI UR5, UR5, UR4, URZ, 0x6 ;  /* 0x0000000405057291 */ /* 0x000fc8000f8f303f */
[----:B------:R-:W-:-:S12]  /*0f20*/  USHF.R.S32.HI UR40, URZ, 0x6, UR5 ;  /* 0x000000063f287899 */ /* 0x000fd80008011405 */
.L_x_94:
[----:B------:R-:W-:Y:S01]  /*0f30*/  LOP3.LUT R0, R18, 0x80, RZ, 0xc0, !PT ;  /* 0x0000008012007812 */ /* 0x000fe200078ec0ff */
[----:B--2---:R-:W2:Y:S01]  /*0f40*/  S2UR UR7, SR_CgaCtaId ;  /* 0x00000000000779c3 */ /* 0x004ea20000008800 */
[----:B------:R-:W-:Y:S02]  /*0f50*/  UMOV UR6, 0x400 ;  /* 0x0000040000067882 */ /* 0x000fe40000000000 */
[----:B------:R-:W-:-:S06]  /*0f60*/  SHF.R.U32.HI R0, RZ, 0x7, R0 ;  /* 0x00000007ff007819 */ /* 0x000fcc0000011600 */
[----:B---3--:R-:W3:Y:S01]  /*0f70*/  SHFL.IDX PT, R0, R0, RZ, 0x1f ;  /* 0x00001fff00007589 */ /* 0x008ee200000e0000 */
[----:B--2---:R-:W-:Y:S01]  /*0f80*/  ULEA UR42, UR7, UR6, 0x18 ;  /* 0x00000006072a7291 */ /* 0x004fe2000f8ec03f */
[----:B---3--:R-:W-:-:S13]  /*0f90*/  R2UR UR4, R0 ;  /* 0x00000000000472ca */ /* 0x008fda00000e0000 */
[----:B------:R-:W-:-:S04]  /*0fa0*/  ULEA.HI UR5, UR4, UR4, URZ, 0x1 ;  /* 0x0000000404057291 */ /* 0x000fc8000f8f083f */
[----:B------:R-:W-:-:S04]  /*0fb0*/  ULOP3.LUT UR5, UR5, 0x7fffe, URZ, 0xc0, !UPT ;  /* 0x0007fffe05057892 */ /* 0x000fc8000f8ec03f */
[----:B------:R-:W-:-:S03]  /*0fc0*/  UIADD3 UR5, UR4, -UR5, URZ ;  /* 0x8000000504057290 */ /* 0x000fc6000fffe03f */
[----:B------:R-:W-:Y:S01]  /*0fd0*/  ULDC UR4, c[0x0][0x28c] ;  /* 0x0000a30000047ab9 */ /* 0x000fe20000000800 */
[----:B------:R-:W-:Y:S01]  /*0fe0*/  ULEA UR5, UR5, UR42, 0xd ;  /* 0x0000002a05057291 */ /* 0x000fe2000f8e683f */
[----:B------:R-:W-:-:S03]  /*0ff0*/  ISETP.LT.AND P0, PT, RZ, UR4, PT ;  /* 0x00000004ff007c0c */ /* 0x000fc6000bf01270 */
[----:B------:R-:W-:-:S04]  /*1000*/  UIADD3 UR5, UR5, 0x100, URZ ;  /* 0x0000010005057890 */ /* 0x000fc8000fffe03f */
[----:B------:R-:W-:-:S04]  /*1010*/  USHF.R.U32.HI UR5, URZ, 0x4, UR5 ;  /* 0x000000043f057899 */ /* 0x000fc80008011605 */
[----:B------:R-:W-:Y:S02]  /*1020*/  ULOP3.LUT UR41, UR5, 0x3fff, URZ, 0xc0, !UPT ;  /* 0x00003fff05297892 */ /* 0x000fe4000f8ec03f */
[----:B-1--45:R-:W-:Y:S10]  /*1030*/  @P0 BRA `(.L_x_13) ;  /* 0x0000000000400947 */ /* 0x032ff40003800000 */
[----:B------:R-:W-:Y:S01]  /*1040*/  MOV R0, 0x0 ;  /* 0x0000000000007802 */ /* 0x000fe20000000f00 */
[----:B------:R-:W-:Y:S01]  /*1050*/  ULDC.64 UR4, c[0x4][0x68] ;  /* 0x01001a0000047ab9 */ /* 0x000fe20000000a00 */
[----:B------:R-:W-:Y:S01]  /*1060*/  ULDC.64 UR6, c[0x4][0x8] ;  /* 0x0100020000067ab9 */ /* 0x000fe20000000a00 */
[----:B01----:R-:W-:Y:S01]  /*1070*/  IMAD.U32 R4, RZ, RZ, UR4 ;  /* 0x00000004ff047e24 */ /* 0x003fe2000f8e00ff */
[----:B------:R0:W1:Y:S01]  /*1080*/  LDC.64 R14, c[0x4][R0] ;  /* 0x01000000000e7b82 */ /* 0x0000620000000a00 */
[----:B------:R-:W-:Y:S01]  /*1090*/  IMAD.U32 R5, RZ, RZ, UR5 ;  /* 0x00000005ff057e24 */ /* 0x000fe2000f8e00ff */
[----:B------:R-:W-:Y:S01]  /*10a0*/  ULDC.64 UR4, c[0x4][0x70] ;  /* 0x01001c0000047ab9 */ /* 0x000fe20000000a00 */
[----:B------:R-:W-:Y:S02]  /*10b0*/  IMAD.U32 R10, RZ, RZ, UR6 ;  /* 0x00000006ff0a7e24 */ /* 0x000fe4000f8e00ff */
[----:B------:R-:W-:Y:S02]  /*10c0*/  IMAD.U32 R6, RZ, RZ, UR4 ;  /* 0x00000004ff067e24 */ /* 0x000fe4000f8e00ff */
[----:B------:R-:W-:-:S02]  /*10d0*/  IMAD.U32 R7, RZ, RZ, UR5 ;  /* 0x00000005ff077e24 */ /* 0x000fc4000f8e00ff */
[----:B------:R-:W-:Y:S02]  /*10e0*/  IMAD.U32 R11, RZ, RZ, UR7 ;  /* 0x00000007ff0b7e24 */ /* 0x000fe4000f8e00ff */
[----:B------:R-:W-:Y:S02]  /*10f0*/  IMAD.MOV.U32 R8, RZ, RZ, 0x1e1 ;  /* 0x000001e1ff087424 */ /* 0x000fe400078e00ff */
[----:B------:R-:W-:Y:S02]  /*1100*/  IMAD.MOV.U32 R12, RZ, RZ, 0x1 ;  /* 0x00000001ff0c7424 */ /* 0x000fe400078e00ff */
[----:B0-----:R-:W-:-:S07]  /*1110*/  IMAD.MOV.U32 R13, RZ, RZ, RZ ;  /* 0x000000ffff0d7224 */ /* 0x001fce00078e00ff */
[----:B------:R-:W-:-:S07]  /*1120*/  LEPC R20, `(.L_x_13) ;  /* 0x000000001014794e */ /* 0x000fce0000000000 */
[----:B-1---5:R-:W-:Y:S05]  /*1130*/  CALL.ABS.NOINC R14 ;  /* 0x000000000e007343 */ /* 0x022fea0003c00000 */
.L_x_13:
[----:B------:R-:W-:-:S13]  /*1140*/  ISETP.NE.AND P0, PT, R62, 0x3, PT ;  /* 0x000000033e00780c */ /* 0x000fda0003f05270 */
[----:B------:R-:W-:Y:S05]  /*1150*/  @!P0 BRA `(.L_x_14) ;  /* 0x0000000000048947 */ /* 0x000fea0003800000 */
[----:B------:R-:W-:Y:S01]  /*1160*/  BPT.TRAP 0x1 ;  /* 0x000000040000795c */ /* 0x000fe20000300000 */
.L_x_14:
[----:B------:R-:W-:Y:S02]  /*1170*/  IMAD.U32 R3, RZ, RZ, UR39 ;  /* 0x00000027ff037e24 */ /* 0x000fe4000f8e00ff */
[----:B------:R-:W-:-:S03]  /*1180*/  IMAD.U32 R0, RZ, RZ, UR38 ;  /* 0x00000026ff007e24 */ /* 0x000fc6000f8e00ff */
[----:B------:R-:W-:Y:S02]  /*1190*/  LEA R3, R3, UR42, 0x3 ;  /* 0x0000002a03037c11 */ /* 0x000fe4000f8e18ff */
[----:B------:R-:W-:-:S04]  /*11a0*/  SHF.L.U32 R0, R0, 0x1f, RZ ;  /* 0x0000001f00007819 */ /* 0x000fc800000006ff */
[----:B------:R2:W3:Y:S01]  /*11b0*/  SYNCS.PHASECHK.TRANS64.TRYWAIT P1, [R3+URZ], R0 ;  /* 0x00000000030075a7 */ /* 0x0004e2000802017f */
[----:B------:R-:W-:Y:S05]  /*11c0*/  @!P0 BRA `(.L_x_15) ;  /* 0x0000000000048947 */ /* 0x000fea0003800000 */
[----:B------:R-:W-:Y:S01]  /*11d0*/  BPT.TRAP 0x1 ;  /* 0x000000040000795c */ /* 0x000fe20000300000 */
.L_x_15:
[----:B---3--:R-:W-:Y:S05]  /*11e0*/  @P1 BRA `(.L_x_16) ;  /* 0x0000000000081947 */ /* 0x008fea0003800000 */
[----:B------:R-:W3:Y:S02]  /*11f0*/  SYNCS.PHASECHK.TRANS64.TRYWAIT P1, [R3+URZ], R0 ;  /* 0x00000000030075a7 */ /* 0x000ee4000802017f */
[----:B---3--:R-:W-:Y:S05]  /*1200*/  @!P1 BRA `(.L_x_17) ;  /* 0x0000004800989947 */ /* 0x008fea0003800000 */
.L_x_16:
[----:B------:R-:W-:-:S04]  /*1210*/  UISETP.LT.AND UP0, UPT, UR40, 0x1, UPT ;  /* 0x000000012800788c */ /* 0x000fc8000bf01270 */
[----:B------:R-:W-:-:S04]  /*1220*/  USEL UR4, UR40, 0x1, UP0 ;  /* 0x0000000128047887 */ /* 0x000fc80008000000 */
[----:B------:R-:W-:-:S06]  /*1230*/  UIADD3 UR4, UR40, -UR4, URZ ;  /* 0x8000000428047290 */ /* 0x000fcc000fffe03f */
[----:B--23--:R-:W-:Y:S01]  /*1240*/  IMAD.U32 R0, RZ, RZ, UR4 ;  /* 0x00000004ff007e24 */ /* 0x00cfe2000f8e00ff */
[----:B------:R-:W-:Y:S05]  /*1250*/  WARPSYNC.ALL ;  /* 0x0000000000007948 */ /* 0x000fea0003800000 */
[----:B------:R-:W-:Y:S01]  /*1260*/  ISETP.GE.AND P1, PT, R0, 0x1, PT ;  /* 0x000000010000780c */ /* 0x000fe20003f26270 */
[----:B------:R-:W-:Y:S01]  /*1270*/  UIADD3 UR4, UR42, 0x10100, URZ ;  /* 0x000101002a047890 */ /* 0x000fe2000fffe03f */
[----:B------:R-:W-:Y:S01]  /*1280*/  WARPGROUP.ARRIVE ;  /* 0x00000000000079c5 */ /* 0x000fe20000000000 */
[----:B------:R-:W-:Y:S01]  /*1290*/  UMOV UR9, 0x40000040 ;  /* 0x4000004000097882 */ /* 0x000fe20000000000 */
[----:B------:R-:W-:Y:S01]  /*12a0*/  UMOV UR11, 0x40000040 ;  /* 0x40000040000b7882 */ /* 0x000fe20000000000 */
[----:B------:R-:W-:-:S04]  /*12b0*/  USHF.R.U32.HI UR4, URZ, 0x4, UR4 ;  /* 0x000000043f047899 */ /* 0x000fc80008011604 */
[----:B------:R-:W-:Y:S02]  /*12c0*/  ULOP3.LUT UR5, UR4, 0x3fff, URZ, 0xc0, !UPT ;  /* 0x00003fff04057892 */ /* 0x000fe4000f8ec03f */
[----:B------:R-:W-:Y:S02]  /*12d0*/  ULOP3.LUT UR4, UR41, 0x10000, URZ, 0xfc, !UPT ;  /* 0x0001000029047892 */ /* 0x000fe4000f8efc3f */
[----:B------:R-:W-:Y:S02]  /*12e0*/  ULOP3.LUT UR5, UR5, 0x10000, URZ, 0xfc, !UPT ;  /* 0x0001000005057892 */ /* 0x000fe4000f8efc3f */
[----:B------:R-:W-:Y:S02]  /*12f0*/  ULEA UR6, UR39, UR4, 0xa ;  /* 0x0000000427067291 */ /* 0x000fe4000f8e503f */
[----:B------:R-:W-:-:S05]  /*1300*/  ULEA UR7, UR39, UR5, 0x9 ;  /* 0x0000000527077291 */ /* 0x000fca000f8e483f */
[----:B------:R-:W-:Y:S02]  /*1310*/  UMOV UR8, UR6 ;  /* 0x0000000600087c82 */ /* 0x000fe40008000000 */
[----:B------:R-:W-:Y:S02]  /*1320*/  UMOV UR10, UR7 ;  /* 0x00000007000a7c82 */ /* 0x000fe40008000000 */
[----:B------:R-:W-:Y:S01]  /*1330*/  HGMMA.64x64x16.F32 R24, gdesc[UR8], RZ, !UPT, gsb0 ;  /* 0x00e00000081879f0 */ /* 0x000fe2000c0008ff */
[----:B------:R-:W-:Y:S02]  /*1340*/  UIADD3 UR8, UR6, 0x2, URZ ;  /* 0x0000000206087890 */ /* 0x000fe4000fffe03f */
[----:B------:R-:W-:Y:S01]  /*1350*/  UIADD3 UR10, UR7, 0x2, URZ ;  /* 0x00000002070a7890 */ /* 0x000fe2000fffe03f */
[----:B------:R-:W-:Y:S01]  /*1360*/  UMOV UR9, 0x40000040 ;  /* 0x4000004000097882 */ /* 0x000fe20000000000 */
[----:B------:R-:W-:Y:S01]  /*1370*/  UMOV UR11, 0x40000040 ;  /* 0x40000040000b7882 */ /* 0x000fe20000000000 */
[----:B------:R-:W-:-:S02]  /*1380*/  WARPGROUP.DEPBAR.LE gsb0, 0x0 ;  /* 0x00008000000079c5 */ /* 0x000fc40000010000 */
[----:B------:R-:W-:-:S06]  /*1390*/  WARPGROUP.ARRIVE ;  /* 0x00000000000079c5 */ /* 0x000fcc0000000000 */
[----:B------:R-:W-:Y:S01]  /*13a0*/  HGMMA.64x64x16.F32 R24, gdesc[UR8], R24, gsb0 ;  /* 0x00e00000081879f0 */ /* 0x000fe20008000818 */
[----:B------:R-:W-:Y:S02]  /*13b0*/  UIADD3 UR8, UR6, 0x4, URZ ;  /* 0x0000000406087890 */ /* 0x000fe4000fffe03f */
[----:B------:R-:W-:Y:S01]  /*13c0*/  UIADD3 UR10, UR7, 0x4, URZ ;  /* 0x00000004070a7890 */ /* 0x000fe2000fffe03f */
[----:B------:R-:W-:Y:S01]  /*13d0*/  UMOV UR9, 0x40000040 ;  /* 0x4000004000097882 */ /* 0x000fe20000000000 */
[----:B------:R-:W-:Y:S01]  /*13e0*/  UMOV UR11, 0x40000040 ;  /* 0x40000040000b7882 */ /* 0x000fe20000000000 */
[----:B------:R-:W-:Y:S02]  /*13f0*/  WARPGROUP.DEPBAR.LE gsb0, 0x0 ;  /* 0x00008000000079c5 */ /* 0x000fe40000010000 */
        /* <DEDUP_REMOVED lines=8> */
[----:B------:R-:W-:Y:S03]  /*1480*/  HGMMA.64x64x16.F32 R24, gdesc[UR8], R24, gsb0 ;  /* 0x00e00000081879f0 */ /* 0x000fe60008000818 */
[----:B------:R-:W-:Y:S02]  /*1490*/  WARPGROUP.DEPBAR.LE gsb0, 0x0 ;  /* 0x00008000000079c5 */ /* 0x000fe40000010000 */
[----:B------:R-:W-:Y:S05]  /*14a0*/  @!P1 BRA `(.L_x_18) ;  /* 0x0000000400189947 */ /* 0x000fea0003800000 */
[----:B------:R-:W-:-:S04]  /*14b0*/  UIADD3 UR6, UR39, 0x1, URZ ;  /* 0x0000000127067890 */ /* 0x000fc8000fffe03f */
[----:B------:R-:W-:-:S04]  /*14c0*/  UISETP.NE.AND UP0, UPT, UR6, 0x4, UPT ;  /* 0x000000040600788c */ /* 0x000fc8000bf05270 */
[----:B------:R-:W-:Y:S02]  /*14d0*/  USEL UR7, URZ, 0x1, UP0 ;  /* 0x000000013f077887 */ /* 0x000fe40008000000 */
[----:B------:R-:W-:Y:S02]  /*14e0*/  USEL UR6, UR6, URZ, UP0 ;  /* 0x0000003f06067287 */ /* 0x000fe40008000000 */
[----:B------:R-:W-:-:S06]  /*14f0*/  ULOP3.LUT UR7, UR38, UR7, URZ, 0x3c, !UPT ;  /* 0x0000000726077292 */ /* 0x000fcc000f8e3c3f */
[----:B01----:R-:W-:Y:S01]  /*1500*/  IMAD.U32 R5, RZ, RZ, UR7 ;  /* 0x00000007ff057e24 */ /* 0x003fe2000f8e00ff */
[----:B------:R-:W-:-:S06]  /*1510*/  UMOV UR7, UR39 ;  /* 0x0000002700077c82 */ /* 0x000fcc0008000000 */
.L_x_25:
[----:B01----:R-:W-:Y:S05]  /*1520*/  @!P0 BRA `(.L_x_19) ;  /* 0x0000000000048947 */ /* 0x003fea0003800000 */
[----:B------:R-:W-:Y:S01]  /*1530*/  BPT.TRAP 0x1 ;  /* 0x000000040000795c */ /* 0x000fe20000300000 */
.L_x_19:
[----:B------:R-:W0:Y:S01]  /*1540*/  S2UR UR9, SR_CgaCtaId ;  /* 0x00000000000979c3 */ /* 0x000e220000008800 */
[----:B------:R-:W-:Y:S01]  /*1550*/  UMOV UR8, 0x400 ;  /* 0x0000040000087882 */ /* 0x000fe20000000000 */
[----:B------:R-:W-:Y:S01]  /*1560*/  SHF.L.U32 R3, R5, 0x1f, RZ ;  /* 0x0000001f05037819 */ /* 0x000fe200000006ff */
[----:B0-----:R-:W-:-:S04]  /*1570*/  ULEA UR14, UR9, UR8, 0x18 ;  /* 0x00000008090e7291 */ /* 0x001fc8000f8ec03f */
[----:B------:R-:W-:-:S09]  /*1580*/  ULEA UR8, UR6, UR14, 0x3 ;  /* 0x0000000e06087291 */ /* 0x000fd2000f8e183f */
[----:B------:R0:W1:Y:S01]  /*1590*/  SYNCS.PHASECHK.TRANS64.TRYWAIT P1, [UR8], R3 ;  /* 0x00000003ff0075a7 */ /* 0x0000620008020148 */
[----:B------:R-:W-:Y:S05]  /*15a0*/  @!P0 BRA `(.L_x_20) ;  /* 0x0000000000048947 */ /* 0x000fea0003800000 */
[----:B------:R-:W-:Y:S01]  /*15b0*/  BPT.TRAP 0x1 ;  /* 0x000000040000795c */ /* 0x000fe20000300000 */
.L_x_20:
[----:B-1----:R-:W-:Y:S05]  /*15c0*/  @P1 BRA `(.L_x_21) ;  /* 0x0000000000081947 */ /* 0x002fea0003800000 */
[----:B------:R-:W1:Y:S02]  /*15d0*/  SYNCS.PHASECHK.TRANS64.TRYWAIT P1, [UR8], R3 ;  /* 0x00000003ff0075a7 */ /* 0x000e640008020148 */
[----:B-1----:R-:W-:Y:S05]  /*15e0*/  @!P1 BRA `(.L_x_22) ;  /* 0x0000004400b49947 */ /* 0x002fea0003800000 */
.L_x_21:
[----:B------:R-:W-:Y:S01]  /*15f0*/  ULEA UR12, UR6, UR4, 0xa ;  /* 0x00000004060c7291 */ /* 0x000fe2000f8e503f */
[----:B------:R-:W-:Y:S01]  /*1600*/  WARPGROUP.ARRIVE ;  /* 0x00000000000079c5 */ /* 0x000fe20000000000 */
[----:B------:R-:W-:Y:S01]  /*1610*/  ULEA UR13, UR6, UR5, 0x9 ;  /* 0x00000005060d7291 */ /* 0x000fe2000f8e483f */
[----:B------:R-:W-:Y:S01]  /*1620*/  UMOV UR9, 0x40000040 ;  /* 0x4000004000097882 */ /* 0x000fe20000000000 */
[----:B------:R-:W-:-:S03]  /*1630*/  UMOV UR11, 0x40000040 ;  /* 0x40000040000b7882 */ /* 0x000fc60000000000 */
[----:B------:R-:W-:Y:S02]  /*1640*/  UMOV UR8, UR12 ;  /* 0x0000000c00087c82 */ /* 0x000fe40008000000 */
[----:B------:R-:W-:Y:S02]  /*1650*/  UMOV UR10, UR13 ;  /* 0x0000000d000a7c82 */ /* 0x000fe40008000000 */
[----:B------:R-:W-:Y:S01]  /*1660*/  HGMMA.64x64x16.F32 R24, gdesc[UR8], R24, gsb0 ;  /* 0x00e00000081879f0 */ /* 0x000fe20008000818 */
        /* <DEDUP_REMOVED lines=23> */
[----:B------:R-:W-:Y:S01]  /*17e0*/  BPT.TRAP 0x1 ;  /* 0x000000040000795c */ /* 0x000fe20000300000 */
.L_x_23:
[----:B------:R-:W-:Y:S01]  /*17f0*/  ULEA UR8, UR7, UR14, 0x3 ;  /* 0x0000000e07087291 */ /* 0x000fe2000f8e183f */
[----:B------:R-:W-:-:S03]  /*1800*/  ISETP.GT.U32.AND P1, PT, R19, 0x1, PT ;  /* 0x000000011300780c */ /* 0x000fc60003f24070 */
[----:B------:R-:W-:-:S04]  /*1810*/  UIADD3 UR8, UR8, 0x20, URZ ;  /* 0x0000002008087890 */ /* 0x000fc8000fffe03f */
[----:B------:R-:W-:-:S09]  /*1820*/  UPRMT UR8, URZ, 0x654, UR8 ;  /* 0x000006543f087896 */ /* 0x000fd20008000008 */
[----:B------:R-:W-:Y:S01]  /*1830*/  SYNCS.ARRIVE.TRANS64.RED.A1T0 RZ, [UR8], RZ ;  /* 0x000000ffffff79a7 */ /* 0x000fe20008100408 */
[----:B------:R-:W-:Y:S05]  /*1840*/  @P1 BRA `(.L_x_24) ;  /* 0x0000000000041947 */ /* 0x000fea0003800000 */
[----:B------:R-:W-:Y:S01]  /*1850*/  BPT.TRAP 0x1 ;  /* 0x000000040000795c */ /* 0x000fe20000300000 */
.L_x_24:
[----:B------:R-:W-:Y:S01]  /*1860*/  UIADD3 UR6, UR6, 0x1, URZ ;  /* 0x0000000106067890 */ /* 0x000fe2000fffe03f */
[C---:B------:R-:W-:Y:S01]  /*1870*/  ISETP.GT.AND P1, PT, R0.reuse, 0x1, PT ;  /* 0x000000010000780c */ /* 0x040fe20003f24270 */
[----:B------:R-:W-:Y:S01]  /*1880*/  UIADD3 UR7, UR7, 0x1, URZ ;  /* 0x0000000107077890 */ /* 0x000fe2000fffe03f */
[----:B------:R-:W-:Y:S01]  /*1890*/  VIADD R0, R0, 0xffffffff ;  /* 0xffffffff00007836 */ /* 0x000fe20000000000 */
[----:B------:R-:W-:Y:S02]  /*18a0*/  UISETP.NE.AND UP0, UPT, UR6, 0x4, UPT ;  /* 0x000000040600788c */ /* 0x000fe4000bf05270 */
[----:B------:R-:W-:Y:S02]  /*18b0*/  UISETP.NE.AND UP1, UPT, UR7, 0x4, UPT ;  /* 0x000000040700788c */ /* 0x000fe4000bf25270 */
[----:B------:R-:W-:Y:S02]  /*18c0*/  USEL UR8, URZ, 0x1, UP0 ;  /* 0x000000013f087887 */ /* 0x000fe40008000000 */
[----:B------:R-:W-:-:S02]  /*18d0*/  USEL UR6, UR6, URZ, UP0 ;  /* 0x0000003f06067287 */ /* 0x000fc40008000000 */
[----:B------:R-:W-:Y:S02]  /*18e0*/  USEL UR7, UR7, URZ, UP1 ;  /* 0x0000003f07077287 */ /* 0x000fe40008800000 */
[----:B------:R-:W-:Y:S01]  /*18f0*/  LOP3.LUT R5, R5, UR8, RZ, 0x3c, !PT ;  /* 0x0000000805057c12 */ /* 0x000fe2000f8e3cff */
[----:B------:R-:W-:Y:S09]  /*1900*/  @P1 BRA `(.L_x_25) ;  /* 0xfffffffc00041947 */ /* 0x000ff2000383ffff */
.L_x_18:
[----:B------:R-:W2:Y:S02]  /*1910*/  LDC R0, c[0x0][0x28c] ;  /* 0x0000a300ff007b82 */ /* 0x000ea40000000800 */
[----:B--2---:R-:W-:-:S13]  /*1920*/  ISETP.GE.AND P1, PT, R0, 0x1, PT ;  /* 0x000000010000780c */ /* 0x004fda0003f26270 */
[----:B------:R-:W-:Y:S05]  /*1930*/  @!P1 BRA `(.L_x_26) ;  /* 0x0000000000409947 */ /* 0x000fea0003800000 */
[----:B------:R-:W-:Y:S05]  /*1940*/  @!P0 BRA `(.L_x_27) ;  /* 0x0000000000048947 */ /* 0x000fea0003800000 */
[----:B------:R-:W-:Y:S01]  /*1950*/  BPT.TRAP 0x1 ;  /* 0x000000040000795c */ /* 0x000fe20000300000 */
.L_x_27:
[----:B------:R-:W2:Y:S01]  /*1960*/  S2UR UR6, SR_CgaCtaId ;  /* 0x00000000000679c3 */ /* 0x000ea20000008800 */
[----:B------:R-:W-:Y:S01]  /*1970*/  UISETP.LT.AND UP0, UPT, UR40, 0x1, UPT ;  /* 0x000000012800788c */ /* 0x000fe2000bf01270 */
[----:B------:R-:W-:Y:S01]  /*1980*/  ISETP.GT.U32.AND P0, PT, R19, 0x1, PT ;  /* 0x000000011300780c */ /* 0x000fe20003f04070 */
[----:B------:R-:W-:Y:S02]  /*1990*/  UMOV UR5, 0x400 ;  /* 0x0000040000057882 */ /* 0x000fe40000000000 */
[----:B------:R-:W-:-:S04]  /*19a0*/  USEL UR4, UR40, 0x1, UP0 ;  /* 0x0000000128047887 */ /* 0x000fc80008000000 */
[----:B------:R-:W-:-:S04]  /*19b0*/  UIADD3 UR4, UR39, UR40, -UR4 ;  /* 0x0000002827047290 */ /* 0x000fc8000fffe804 */
[----:B------:R-:W-:-:S04]  /*19c0*/  USHF.L.U32 UR4, UR4, 0x3, URZ ;  /* 0x0000000304047899 */ /* 0x000fc8000800063f */
[----:B------:R-:W-:Y:S02]  /*19d0*/  ULOP3.LUT UR4, UR4, 0x18, URZ, 0xc0, !UPT ;  /* 0x0000001804047892 */ /* 0x000fe4000f8ec03f */
[----:B--2---:R-:W-:-:S04]  /*19e0*/  ULEA UR5, UR6, UR5, 0x18 ;  /* 0x0000000506057291 */ /* 0x004fc8000f8ec03f */
[----:B------:R-:W-:-:S04]  /*19f0*/  UIADD3 UR4, UR5, 0x20, UR4 ;  /* 0x0000002005047890 */ /* 0x000fc8000fffe004 */
[----:B------:R-:W-:-:S09]  /*1a00*/  UPRMT UR4, URZ, 0x654, UR4 ;  /* 0x000006543f047896 */ /* 0x000fd20008000004 */
[----:B------:R-:W-:Y:S01]  /*1a10*/  SYNCS.ARRIVE.TRANS64.RED.A1T0 RZ, [UR4], RZ ;  /* 0x000000ffffff79a7 */ /* 0x000fe20008100404 */
[----:B------:R-:W-:Y:S05]  /*1a20*/  @P0 BRA `(.L_x_26) ;  /* 0x0000000000040947 */ /* 0x000fea0003800000 */
[----:B------:R-:W-:Y:S01]  /*1a30*/  BPT.TRAP 0x1 ;  /* 0x000000040000795c */ /* 0x000fe20000300000 */
.L_x_26:
[----:B------:R-:W2:Y:S01]  /*1a40*/  LDC R6, c[0x0][0x288] ;  /* 0x0000a200ff067b82 */ /* 0x000ea20000000800 */
[----:B------:R-:W-:Y:S01]  /*1a50*/  UIADD3 UR39, UR40, UR39, URZ ;  /* 0x0000002728277290 */ /* 0x000fe2000fffe03f */
[C---:B01----:R-:W-:Y:S01]  /*1a60*/  LOP3.LUT R5, R18.reuse, 0x3, RZ, 0xc0, !PT ;  /* 0x0000000312057812 */ /* 0x043fe200078ec0ff */
[----:B------:R-:W-:Y:S01]  /*1a70*/  IMAD.SHL.U32 R59, R59, 0x40, RZ ;  /* 0x000000403b3b7824 */ /* 0x000fe200078e00ff */
[----:B------:R-:W-:Y:S01]  /*1a80*/  SHF.R.U32.HI R3, RZ, 0x2, R18 ;  /* 0x00000002ff037819 */ /* 0x000fe20000011612 */
[----:B------:R-:W-:Y:S01]  /*1a90*/  USHF.R.U32.HI UR4, URZ, 0x2, UR39 ;  /* 0x000000023f047899 */ /* 0x000fe20008011627 */
[C---:B------:R-:W-:Y:S01]  /*1aa0*/  LOP3.LUT R4, R18.reuse, 0x60, RZ, 0xc0, !PT ;  /* 0x0000006012047812 */ /* 0x040fe200078ec0ff */
[----:B------:R-:W-:Y:S01]  /*1ab0*/  IMAD.SHL.U32 R10, R18, 0x2, RZ ;  /* 0x00000002120a7824 */ /* 0x000fe200078e00ff */
[----:B------:R-:W-:Y:S01]  /*1ac0*/  LOP3.LUT R0, R22, 0x1, RZ, 0xc0, !PT ;  /* 0x0000000116007812 */ /* 0x000fe200078ec0ff */
[----:B------:R-:W-:Y:S01]  /*1ad0*/  ULOP3.LUT UR4, UR4, 0x1, URZ, 0xc0, !UPT ;  /* 0x0000000104047892 */ /* 0x000fe2000f8ec03f */
[----:B------:R-:W-:Y:S01]  /*1ae0*/  LOP3.LUT R3, R3, 0x7, RZ, 0xc0, !PT ;  /* 0x0000000703037812 */ /* 0x000fe200078ec0ff */
[----:B------:R-:W-:Y:S01]  /*1af0*/  ULDC UR8, c[0x0][0x284] ;  /* 0x0000a10000087ab9 */ /* 0x000fe20000000800 */
[----:B------:R-:W-:Y:S01]  /*1b00*/  SHF.R.U32.HI R4, RZ, 0x1, R4 ;  /* 0x00000001ff047819 */ /* 0x000fe20000011604 */
[----:B------:R-:W-:Y:S01]  /*1b10*/  IMAD.SHL.U32 R8, R0, 0x40, RZ ;  /* 0x0000004000087824 */ /* 0x000fe200078e00ff */
[----:B------:R-:W-:Y:S01]  /*1b20*/  UISETP.GT.U32.AND UP1, UPT, UR39, 0x3, UPT ;  /* 0x000000032700788c */ /* 0x000fe2000bf24070 */
[----:B------:R-:W-:Y:S01]  /*1b30*/  SHF.R.S32.HI R15, RZ, 0x1f, R57 ;  /* 0x0000001fff0f7819 */ /* 0x000fe20000011439 */
[----:B------:R-:W-:Y:S01]  /*1b40*/  UISETP.NE.U32.AND UP0, UPT, UR4, 0x1, UPT ;  /* 0x000000010400788c */ /* 0x000fe2000bf05070 */
[--C-:B------:R-:W-:Y:S01]  /*1b50*/  IADD3 R7, RZ, -R4, -R3.reuse ;  /* 0x80000004ff077210 */ /* 0x100fe20007ffe803 */
[----:B------:R-:W-:Y:S01]  /*1b60*/  ULDC.64 UR6, c[0x0][0x5d0] ;  /* 0x0001740000067ab9 */ /* 0x000fe20000000a00 */
[----:B------:R-:W-:Y:S01]  /*1b70*/  LOP3.LUT R10, R59, 0x6, R10, 0xf8, !PT ;  /* 0x000000063b0a7812 */ /* 0x000fe200078ef80a */
[----:B------:R-:W-:Y:S01]  /*1b80*/  UISETP.LT.U32.AND UP1, UPT, UR40, 0x4, UP1 ;  /* 0x000000042800788c */ /* 0x000fe20008f21070 */
[----:B------:R-:W-:Y:S01]  /*1b90*/  LOP3.LUT R3, R8, 0x40, R3, 0xe2, !PT ;  /* 0x0000004008037812 */ /* 0x000fe200078ee203 */
[----:B------:R-:W-:Y:S01]  /*1ba0*/  UISETP.GT.U32.AND UP0, UPT, UR40, 0x3, !UP0 ;  /* 0x000000032800788c */ /* 0x000fe2000c704070 */
[----:B------:R-:W-:Y:S01]  /*1bb0*/  SHF.R.S32.HI R11, RZ, 0x1f, R10 ;  /* 0x0000001fff0b7819 */ /* 0x000fe2000001140a */
[----:B--2---:R-:W-:Y:S01]  /*1bc0*/  IMAD R12, R5, -0x2, R6 ;  /* 0xfffffffe050c7824 */ /* 0x004fe200078e0206 */
[----:B------:R-:W-:Y:S01]  /*1bd0*/  ISETP.GE.AND P0, PT, R59, R6, PT ;  /* 0x000000063b00720c */ /* 0x000fe20003f06270 */
[C---:B------:R-:W-:Y:S01]  /*1be0*/  IMAD.SHL.U32 R5, R58.reuse, 0x80, RZ ;  /* 0x000000803a057824 */ /* 0x040fe200078e00ff */
[----:B------:R-:W-:Y:S01]  /*1bf0*/  USEL UR5, URZ, 0x1, !UP1 ;  /* 0x000000013f057887 */ /* 0x000fe2000c800000 */
[----:B------:R-:W-:Y:S01]  /*1c00*/  IMAD R6, R15, UR6, RZ ;  /* 0x000000060f067c24 */ /* 0x000fe2000f8e02ff */
[----:B------:R-:W-:Y:S01]  /*1c10*/  USEL UR4, URZ, 0x1, !UP0 ;  /* 0x000000013f047887 */ /* 0x000fe2000c000000 */
[----:B------:R-:W-:Y:S01]  /*1c20*/  IMAD.WIDE R8, R58, 0x80, RZ ;  /* 0x000000803a087825 */ /* 0x000fe200078e02ff */
[----:B------:R-:W-:Y:S01]  /*1c30*/  ISETP.GE.OR P0, PT, R5, UR8, P0 ;  /* 0x0000000805007c0c */ /* 0x000fe20008706670 */
[----:B------:R-:W-:-:S02]  /*1c40*/  ULOP3.LUT UR39, UR39, 0x3, URZ, 0xc0, !UPT ;  /* 0x0000000327277892 */ /* 0x000fc4000f8ec03f */
[----:B------:R-:W-:Y:S01]  /*1c50*/  IMAD R0, R0, -0x40, R7 ;  /* 0xffffffc000007824 */ /* 0x000fe200078e0207 */
[----:B------:R-:W-:Y:S01]  /*1c60*/  LOP3.LUT R73, R8, R3, R4, 0xfe, !PT ;  /* 0x0000000308497212 */ /* 0x000fe200078efe04 */
[C---:B------:R-:W-:Y:S01]  /*1c70*/  IMAD R13, R57.reuse, UR7, R6 ;  /* 0x00000007390d7c24 */ /* 0x040fe2000f8e0206 */
[----:B------:R-:W-:Y:S01]  /*1c80*/  ULOP3.LUT UR38, UR4, UR38, UR5, 0x96, !UPT ;  /* 0x0000002604267292 */ /* 0x000fe2000f8e9605 */
[----:B------:R-:W-:Y:S01]  /*1c90*/  IMAD.WIDE.U32 R6, R57, UR6, R10 ;  /* 0x0000000639067c25 */ /* 0x000fe2000f8e000a */
[----:B------:R-:W-:-:S03]  /*1ca0*/  IADD3 R3, -R5, UR8, R0 ;  /* 0x0000000805037c10 */ /* 0x000fc6000fffe100 */
[----:B------:R-:W-:Y:S02]  /*1cb0*/  IMAD.IADD R7, R7, 0x1, R13 ;  /* 0x0000000107077824 */ /* 0x000fe400078e020d */
[----:B------:R-:W-:Y:S02]  /*1cc0*/  IMAD.IADD R4, R12, 0x1, -R59 ;  /* 0x000000010c047824 */ /* 0x000fe400078e0a3b */
[----:B------:R-:W-:Y:S01]  /*1cd0*/  IMAD.MOV.U32 R0, RZ, RZ, -0x1 ;  /* 0xffffffffff007424 */ /* 0x000fe200078e00ff */
[----:B------:R-:W-:Y:S06]  /*1ce0*/  @P0 BRA `(.L_x_28) ;  /* 0x0000002000a40947 */ /* 0x000fec0003800000 */
[----:B------:R-:W0:Y:S01]  /*1cf0*/  LDC.64 R66, c[0x0][0x5c8] ;  /* 0x00017200ff427b82 */ /* 0x000e220000000a00 */
[----:B-----5:R-:W-:Y:S01]  /*1d00*/  FSETP.NEU.AND P0, PT, R56, RZ, PT ;  /* 0x000000ff3800720b */ /* 0x020fe20003f0d000 */
[----:B------:R-:W-:Y:S01]  /*1d10*/  BSSY B0, `(.L_x_28) ;  /* 0x0000226000007945 */ /* 0x000fe20003800000 */
[----:B------:R-:W-:-:S04]  /*1d20*/  ISETP.GT.AND P2, PT, R4, RZ, PT ;  /* 0x000000ff0400720c */ /* 0x000fc80003f44270 */
[----:B------:R-:W-:Y:S01]  /*1d30*/  ISETP.GT.AND P1, PT, R3, RZ, P2 ;  /* 0x000000ff0300720c */ /* 0x000fe20001724270 */
[-C--:B0-----:R-:W-:Y:S02]  /*1d40*/  IMAD R12, R9, R66.reuse, RZ ;  /* 0x00000042090c7224 */ /* 0x081fe400078e02ff */
[----:B------:R-:W-:-:S04]  /*1d50*/  IMAD.WIDE.U32 R58, R73, R66, R6 ;  /* 0x00000042493a7225 */ /* 0x000fc800078e0006 */
[----:B------:R-:W-:-:S04]  /*1d60*/  IMAD R5, R73, R67, R12 ;  /* 0x0000004349057224 */ /* 0x000fc800078e020c */
[----:B------:R-:W-:Y:S01]  /*1d70*/  IMAD.IADD R75, R59, 0x1, R5 ;  /* 0x000000013b4b7824 */ /* 0x000fe200078e0205 */
[----:B------:R-:W-:Y:S06]  /*1d80*/  @!P0 BRA `(.L_x_29) ;  /* 0x0000001400e88947 */ /* 0x000fec0003800000 */
[----:B------:R-:W0:Y:S01]  /*1d90*/  LDC.64 R64, c[0x0][0x5b8] ;  /* 0x00016e00ff407b82 */ /* 0x000e220000000a00 */
[----:B------:R-:W-:-:S07]  /*1da0*/  ULDC.64 UR4, c[0x0][0x5c0] ;  /* 0x0001700000047ab9 */ /* 0x000fce0000000a00 */
[----:B------:R-:W1:Y:S08]  /*1db0*/  LDC.64 R68, c[0x0][0x5b0] ;  /* 0x00016c00ff447b82 */ /* 0x000e700000000a00 */
[----:B------:R-:W2:Y:S01]  /*1dc0*/  LDC.64 R70, c[0x0][0x5a8] ;  /* 0x00016a00ff467b82 */ /* 0x000ea20000000a00 */
[-C--:B0-----:R-:W-:Y:S02]  /*1dd0*/  IMAD R6, R15, R64.reuse, RZ ;  /* 0x000000400f067224 */ /* 0x081fe400078e02ff */
[----:B------:R-:W-:-:S04]  /*1de0*/  IMAD.WIDE.U32 R60, R57, R64, R10 ;  /* 0x00000040393c7225 */ /* 0x000fc800078e000a */
[----:B------:R-:W-:Y:S02]  /*1df0*/  IMAD R63, R57, R65, R6 ;  /* 0x00000041393f7224 */ /* 0x000fe400078e0206 */
[-C--:B-1----:R-:W-:Y:S02]  /*1e00*/  IMAD R8, R9, R68.reuse, RZ ;  /* 0x0000004409087224 */ /* 0x082fe400078e02ff */
[----:B------:R-:W-:Y:S02]  /*1e10*/  IMAD.IADD R13, R61, 0x1, R63 ;  /* 0x000000013d0d7824 */ /* 0x000fe400078e023f */
[----:B------:R-:W-:Y:S02]  /*1e20*/  IMAD.MOV.U32 R12, RZ, RZ, R60 ;  /* 0x000000ffff0c7224 */ /* 0x000fe400078e003c */
[C---:B------:R-:W-:Y:S02]  /*1e30*/  IMAD R65, R73.reuse, R69, R8 ;  /* 0x0000004549417224 */ /* 0x040fe400078e0208 */
[----:B------:R-:W-:-:S04]  /*1e40*/  IMAD.WIDE.U32 R6, R73, R68, R12 ;  /* 0x0000004449067225 */ /* 0x000fc800078e000c */
[----:B------:R-:W-:Y:S01]  /*1e50*/  IMAD.IADD R5, R7, 0x1, R65 ;  /* 0x0000000107057824 */ /* 0x000fe200078e0241 */
[----:B--2---:R-:W-:-:S04]  /*1e60*/  LEA R14, P0, R6, R70, 0x1 ;  /* 0x00000046060e7211 */ /* 0x004fc800078008ff */
[----:B------:R-:W-:-:S05]  /*1e70*/  LEA.HI.X R15, R6, R71, R5, 0x1, P0 ;  /* 0x00000047060f7211 */ /* 0x000fca00000f0c05 */
[----:B------:R0:W2:Y:S01]  /*1e80*/  @P1 LDG.E.LTC128B.U16 R5, desc[UR36][R14.64] ;  /* 0x000000240e051981 */ /* 0x0000a2000c1e1520 */
[----:B------:R-:W-:Y:S01]  /*1e90*/  LEA R8, P0, R58, UR4, 0x1 ;  /* 0x000000043a087c11 */ /* 0x000fe2000f8008ff */
[----:B------:R-:W-:Y:S01]  /*1ea0*/  IMAD.WIDE.U32 R6, R73, R68, R10 ;  /* 0x0000004449067225 */ /* 0x000fe200078e000a */
[----:B------:R-:W-:Y:S03]  /*1eb0*/  BSSY B1, `(.L_x_30) ;  /* 0x0000012000017945 */ /* 0x000fe60003800000 */
[----:B------:R-:W-:Y:S02]  /*1ec0*/  IMAD.IADD R7, R65, 0x1, R7 ;  /* 0x0000000141077824 */ /* 0x000fe400078e0207 */
[----:B------:R-:W-:Y:S01]  /*1ed0*/  IMAD.WIDE.U32 R20, R57, R64, R6 ;  /* 0x0000004039147225 */ /* 0x000fe200078e0006 */
[----:B0-----:R-:W-:-:S03]  /*1ee0*/  SHF.L.U64.HI R15, R68, 0x3, R69 ;  /* 0x00000003440f7819 */ /* 0x001fc60000010245 */
[----:B------:R-:W-:Y:S01]  /*1ef0*/  IMAD.IADD R7, R63, 0x1, R21 ;  /* 0x000000013f077824 */ /* 0x000fe200078e0215 */
[----:B------:R-:W-:Y:S01]  /*1f00*/  LEA R6, P4, R20, R70, 0x1 ;  /* 0x0000004614067211 */ /* 0x000fe200078808ff */
[----:B------:R-:W-:-:S03]  /*1f10*/  IMAD.SHL.U32 R14, R68, 0x8, RZ ;  /* 0x00000008440e7824 */ /* 0x000fc600078e00ff */
[----:B------:R-:W-:Y:S01]  /*1f20*/  LEA.HI.X R7, R20, R71, R7, 0x1, P4 ;  /* 0x0000004714077211 */ /* 0x000fe200020f0c07 */
[----:B--2---:R-:W-:-:S05]  /*1f30*/  HADD2.F32 R9, -RZ, R5.H0_H0 ;  /* 0x20000005ff097230 */ /* 0x004fca0000004100 */
[----:B------:R-:W-:-:S04]  /*1f40*/  FMUL R9, R9, R56 ;  /* 0x0000003809097220 */ /* 0x000fc80000400000 */
[----:B------:R-:W-:Y:S01]  /*1f50*/  FFMA R24, R24, R23, R9 ;  /* 0x0000001718187223 */ /* 0x000fe20000000009 */
[----:B------:R-:W-:Y:S02]  /*1f60*/  LEA.HI.X R9, R58, UR5, R75, 0x1, P0 ;  /* 0x000000053a097c11 */ /* 0x000fe400080f0c4b */
[----:B------:R-:W-:Y:S02]  /*1f70*/  ISETP.GT.AND P0, PT, R4, 0x1, PT ;  /* 0x000000010400780c */ /* 0x000fe40003f04270 */
[----:B------:R-:W-:Y:S02]  /*1f80*/  F2FP.F16.F32.PACK_AB R24, RZ, R24 ;  /* 0x00000018ff18723e */ /* 0x000fe400000000ff */
[----:B------:R-:W-:-:S03]  /*1f90*/  ISETP.GT.AND P3, PT, R3, RZ, P0 ;  /* 0x000000ff0300720c */ /* 0x000fc60000764270 */
[----:B------:R0:W-:Y:S10]  /*1fa0*/  @P1 STG.E.U16 desc[UR36][R8.64], R24 ;  /* 0x0000001808001986 */ /* 0x0001f4000c101524 */
[----:B------:R-:W-:Y:S05]  /*1fb0*/  @!P3 BRA `(.L_x_31) ;  /* 0x000000000004b947 */ /* 0x000fea0003800000 */
[----:B------:R1:W5:Y:S02]  /*1fc0*/  LDG.E.LTC128B.U16 R5, desc[UR36][R6.64+0x2] ;  /* 0x0000022406057981 */ /* 0x000364000c1e1520 */
.L_x_31:
[----:B------:R-:W-:Y:S05]  /*1fd0*/  BSYNC B1 ;  /* 0x0000000000017941 */ /* 0x000fea0003800000 */
.L_x_30:
[----:B-----5:R-:W-:Y:S01]  /*1fe0*/  HADD2.F32 R59, -RZ, R5.H0_H0 ;  /* 0x20000005ff3b7230 */ /* 0x020fe20000004100 */
[----:B------:R-:W-:Y:S01]  /*1ff0*/  ISETP.GT.AND P2, PT, R3, 0x8, P2 ;  /* 0x000000080300780c */ /* 0x000fe20001744270 */
[----:B------:R-:W-:Y:S01]  /*2000*/  IMAD.WIDE.U32 R20, R73, R68, R14 ;  /* 0x0000004449147225 */ /* 0x000fe200078e000e */
[----:B0-----:R-:W-:-:S03]  /*2010*/  PRMT R24, R5, 0x7610, R24 ;  /* 0x0000761005187816 */ /* 0x001fc60000000018 */
[----:B------:R-:W-:Y:S01]  /*2020*/  FMUL R12, R59, R56 ;  /* 0x000000383b0c7220 */ /* 0x000fe20000400000 */
[----:B------:R-:W-:Y:S01]  /*2030*/  IMAD.IADD R65, R65, 0x1, R21 ;  /* 0x0000000141417824 */ /* 0x000fe200078e0215 */
[----:B------:R-:W-:Y:S02]  /*2040*/  IADD3 R60, P1, R60, R20, RZ ;  /* 0x000000143c3c7210 */ /* 0x000fe40007f3e0ff */
[----:B------:R-:W-:-:S03]  /*2050*/  FFMA R12, R25, R23, R12 ;  /* 0x00000017190c7223 */ /* 0x000fc6000000000c */
[----:B------:R-:W-:Y:S01]  /*2060*/  IMAD.X R13, R65, 0x1, R13, P1 ;  /* 0x00000001410d7824 */ /* 0x000fe200008e060d */
[C---:B------:R-:W-:Y:S02]  /*2070*/  LEA R14, P1, R60.reuse, R70, 0x1 ;  /* 0x000000463c0e7211 */ /* 0x040fe400078208ff */
[----:B------:R-:W-:Y:S02]  /*2080*/  F2FP.F16.F32.PACK_AB R12, RZ, R12 ;  /* 0x0000000cff0c723e */ /* 0x000fe400000000ff */
[----:B------:R-:W-:Y:S02]  /*2090*/  LEA.HI.X R15, R60, R71, R13, 0x1, P1 ;  /* 0x000000473c0f7211 */ /* 0x000fe400008f0c0d */
[----:B------:R-:W-:-:S05]  /*20a0*/  PRMT R21, R12, 0x7610, R21 ;  /* 0x000076100c157816 */ /* 0x000fca0000000015 */
[----:B------:R0:W-:Y:S04]  /*20b0*/  @P3 STG.E.U16 desc[UR36][R8.64+0x2], R21 ;  /* 0x0000021508003986 */ /* 0x0001e8000c101524 */
[----:B------:R-:W2:Y:S01]  /*20c0*/  @P2 LDG.E.LTC128B.U16 R24, desc[UR36][R14.64] ;  /* 0x000000240e182981 */ /* 0x000ea2000c1e1520 */
[----:B------:R-:W-:Y:S01]  /*20d0*/  IADD3 R20, P1, R10, R20, RZ ;  /* 0x000000140a147210 */ /* 0x000fe20007f3e0ff */
[----:B------:R-:W-:Y:S01]  /*20e0*/  BSSY B1, `(.L_x_32) ;  /* 0x0000011000017945 */ /* 0x000fe20003800000 */
[C---:B------:R-:W-:Y:S02]  /*20f0*/  SHF.L.U64.HI R13, R66.reuse, 0x4, R67 ;  /* 0x00000004420d7819 */ /* 0x040fe40000010243 */
[----:B------:R-:W-:Y:S01]  /*2100*/  ISETP.GT.AND P0, PT, R3, 0x8, P0 ;  /* 0x000000080300780c */ /* 0x000fe20000704270 */
[----:B0-----:R-:W-:Y:S01]  /*2110*/  IMAD.X R21, R11, 0x1, R65, P1 ;  /* 0x000000010b157824 */ /* 0x001fe200008e0641 */
[----:B------:R-:W-:Y:S01]  /*2120*/  LEA R12, P1, R66, R8, 0x4 ;  /* 0x00000008420c7211 */ /* 0x000fe200078220ff */
[----:B------:R-:W-:-:S04]  /*2130*/  IMAD.WIDE.U32 R20, R57, R64, R20 ;  /* 0x0000004039147225 */ /* 0x000fc800078e0014 */
[----:B------:R-:W-:Y:S01]  /*2140*/  IMAD.X R13, R13, 0x1, R9, P1 ;  /* 0x000000010d0d7824 */ /* 0x000fe200008e0609 */
[----:B------:R-:W-:Y:S01]  /*2150*/  LEA R10, P3, R20, R70, 0x1 ;  /* 0x00000046140a7211 */ /* 0x000fe200078608ff */
[----:B------:R-:W-:-:S05]  /*2160*/  IMAD.IADD R11, R63, 0x1, R21 ;  /* 0x000000013f0b7824 */ /* 0x000fca00078e0215 */
[----:B------:R-:W-:Y:S01]  /*2170*/  LEA.HI.X R11, R20, R71, R11, 0x1, P3 ;  /* 0x00000047140b7211 */ /* 0x000fe200018f0c0b */
[----:B--2---:R-:W-:-:S05]  /*2180*/  HADD2.F32 R5, -RZ, R24.H0_H0 ;  /* 0x20000018ff057230 */ /* 0x004fca0000004100 */
[----:B------:R-:W-:-:S04]  /*2190*/  FMUL R5, R5, R56 ;  /* 0x0000003805057220 */ /* 0x000fc80000400000 */
[----:B------:R-:W-:-:S05]  /*21a0*/  FFMA R5, R26, R23, R5 ;  /* 0x000000171a057223 */ /* 0x000fca0000000005 */
[----:B------:R-:W-:-:S05]  /*21b0*/  F2FP.F16.F32.PACK_AB R5, RZ, R5 ;  /* 0x00000005ff05723e */ /* 0x000fca00000000ff */
[----:B------:R0:W-:Y:S01]  /*21c0*/  @P2 STG.E.U16 desc[UR36][R12.64], R5 ;  /* 0x000000050c002986 */ /* 0x0001e2000c101524 */
[----:B------:R-:W-:Y:S05]  /*21d0*/  @!P0 BRA `(.L_x_33) ;  /* 0x0000000000048947 */ /* 0x000fea0003800000 */
[----:B------:R2:W5:Y:S02]  /*21e0*/  LDG.E.LTC128B.U16 R24, desc[UR36][R10.64+0x2] ;  /* 0x000002240a187981 */ /* 0x000564000c1e1520 */
.L_x_33:
[----:B------:R-:W-:Y:S05]  /*21f0*/  BSYNC B1 ;  /* 0x0000000000017941 */ /* 0x000fea0003800000 */
.L_x_32:
[----:B0----5:R-:W-:Y:S01]  /*2200*/  HADD2.F32 R5, -RZ, R24.H0_H0 ;  /* 0x20000018ff057230 */ /* 0x021fe20000004100 */
[----:B------:R-:W-:Y:S01]  /*2210*/  ISETP.GT.AND P1, PT, R4, 0x8, PT ;  /* 0x000000080400780c */ /* 0x000fe20003f24270 */
[----:B------:R-:W-:Y:S03]  /*2220*/  BSSY B1, `(.L_x_34) ;  /* 0x0000008000017945 */ /* 0x000fe60003800000 */
[----:B------:R-:W-:Y:S01]  /*2230*/  FMUL R14, R5, R56 ;  /* 0x00000038050e7220 */ /* 0x000fe20000400000 */
[----:B------:R-:W-:-:S03]  /*2240*/  ISETP.GT.AND P2, PT, R3, RZ, P1 ;  /* 0x000000ff0300720c */ /* 0x000fc60000f44270 */
[----:B------:R-:W-:-:S05]  /*2250*/  FFMA R14, R27, R23, R14 ;  /* 0x000000171b0e7223 */ /* 0x000fca000000000e */
[----:B------:R-:W-:-:S05]  /*2260*/  F2FP.F16.F32.PACK_AB R14, RZ, R14 ;  /* 0x0000000eff0e723e */ /* 0x000fca00000000ff */
[----:B------:R0:W-:Y:S01]  /*2270*/  @P0 STG.E.U16 desc[UR36][R12.64+0x2], R14 ;  /* 0x0000020e0c000986 */ /* 0x0001e2000c101524 */
[----:B------:R-:W-:Y:S05]  /*2280*/  @!P2 BRA `(.L_x_35) ;  /* 0x000000000004a947 */ /* 0x000fea0003800000 */
[----:B------:R3:W5:Y:S02]  /*2290*/  LDG.E.LTC128B.U16 R24, desc[UR36][R6.64+0x10] ;  /* 0x0000102406187981 */ /* 0x000764000c1e1520 */
.L_x_35:
[----:B------:R-:W-:Y:S05]  /*22a0*/  BSYNC B1 ;  /* 0x0000000000017941 */ /* 0x000fea0003800000 */
.L_x_34:
[----:B-----5:R-:W-:Y:S01]  /*22b0*/  HADD2.F32 R5, -RZ, R24.H0_H0 ;  /* 0x20000018ff057230 */ /* 0x020fe20000004100 */
        /* <DEDUP_REMOVED lines=9> */
.L_x_37:
[----:B------:R-:W-:Y:S05]  /*2350*/  BSYNC B1 ;  /* 0x0000000000017941 */ /* 0x000fea0003800000 */
.L_x_36:
[----:B----45:R-:W-:Y:S01]  /*2360*/  HADD2.F32 R5, -RZ, R24.H0_H0 ;  /* 0x20000018ff057230 */ /* 0x030fe20000004100 */
[----:B------:R-:W-:Y:S01]  /*2370*/  ISETP.GT.AND P1, PT, R3, 0x8, P1 ;  /* 0x000000080300780c */ /* 0x000fe20000f24270 */
[----:B------:R-:W-:Y:S03]  /*2380*/  BSSY B1, `(.L_x_38) ;  /* 0x0000007000017945 */ /* 0x000fe60003800000 */
[----:B0-----:R-:W-:-:S04]  /*2390*/  FMUL R14, R5, R56 ;  /* 0x00000038050e7220 */ /* 0x001fc80000400000 */
[----:B------:R-:W-:-:S05]  /*23a0*/  FFMA R14, R29, R23, R14 ;  /* 0x000000171d0e7223 */ /* 0x000fca000000000e */
[----:B------:R-:W-:-:S05]  /*23b0*/  F2FP.F16.F32.PACK_AB R14, RZ, R14 ;  /* 0x0000000eff0e723e */ /* 0x000fca00000000ff */
[----:B------:R0:W-:Y:S01]  /*23c0*/  @P3 STG.E.U16 desc[UR36][R8.64+0x12], R14 ;  /* 0x0000120e08003986 */ /* 0x0001e2000c101524 */
[----:B------:R-:W-:Y:S05]  /*23d0*/  @!P1 BRA `(.L_x_39) ;  /* 0x0000000000049947 */ /* 0x000fea0003800000 */
[----:B------:R4:W5:Y:S02]  /*23e0*/  LDG.E.LTC128B.U16 R24, desc[UR36][R10.64+0x10] ;  /* 0x000010240a187981 */ /* 0x000964000c1e1520 */
.L_x_39:
[----:B------:R-:W-:Y:S05]  /*23f0*/  BSYNC B1 ;  /* 0x0000000000017941 */ /* 0x000fea0003800000 */
.L_x_38:
[----:B-----5:R-:W-:Y:S01]  /*2400*/  HADD2.F32 R5, -RZ, R24.H0_H0 ;  /* 0x20000018ff057230 */ /* 0x020fe20000004100 */
[----:B------:R-:W-:Y:S01]  /*2410*/  ISETP.GT.AND P0, PT, R3, 0x8, P0 ;  /* 0x000000080300780c */ /* 0x000fe20000704270 */
[----:B------:R-:W-:Y:S03]  /*2420*/  BSSY B1, `(.L_x_40) ;  /* 0x0000007000017945 */ /* 0x000fe60003800000 */
[----:B------:R-:W-:-:S04]  /*2430*/  FMUL R5, R5, R56 ;  /* 0x0000003805057220 */ /* 0x000fc80000400000 */
[----:B------:R-:W-:-:S05]  /*2440*/  FFMA R5, R30, R23, R5 ;  /* 0x000000171e057223 */ /* 0x000fca0000000005 */
[----:B------:R-:W-:-:S05]  /*2450*/  F2FP.F16.F32.PACK_AB R5, RZ, R5 ;  /* 0x00000005ff05723e */ /* 0x000fca00000000ff */
[----:B------:R0:W-:Y:S01]  /*2460*/  @P1 STG.E.U16 desc[UR36][R12.64+0x10], R5 ;  /* 0x000010050c001986 */ /* 0x0001e2000c101524 */
[----:B------:R-:W-:Y:S05]  /*2470*/  @!P0 BRA `(.L_x_41) ;  /* 0x0000000000048947 */ /* 0x000fea0003800000 */
[----:B------:R0:W5:Y:S02]  /*2480*/  LDG.E.LTC128B.U16 R24, desc[UR36][R10.64+0x12] ;  /* 0x000012240a187981 */ /* 0x000164000c1e1520 */
.L_x_41:
[----:B------:R-:W-:Y:S05]  /*2490*/  BSYNC B1 ;  /* 0x0000000000017941 */ /* 0x000fea0003800000 */
.L_x_40:
        /* <DEDUP_REMOVED lines=10> */
.L_x_43:
[----:B------:R-:W-:Y:S05]  /*2540*/  BSYNC B1 ;  /* 0x0000000000017941 */ /* 0x000fea0003800000 */
.L_x_42:
        /* <DEDUP_REMOVED lines=10> */
.L_x_45:
[----:B------:R-:W-:Y:S05]  /*25f0*/  BSYNC B1 ;  /* 0x0000000000017941 */ /* 0x000fea0003800000 */
.L_x_44:
[----:B0----5:R-:W-:Y:S01]  /*2600*/  HADD2.F32 R5, -RZ, R24.H0_H0 ;  /* 0x20000018ff057230 */ /* 0x021fe20000004100 */
        /* <DEDUP_REMOVED lines=8> */
.L_x_47:
[----:B------:R-:W-:Y:S05]  /*2690*/  BSYNC B1 ;  /* 0x0000000000017941 */ /* 0x000fea0003800000 */
.L_x_46:
        /* <DEDUP_REMOVED lines=9> */
.L_x_49:
[----:B------:R-:W-:Y:S05]  /*2730*/  BSYNC B1 ;  /* 0x0000000000017941 */ /* 0x000fea0003800000 */
.L_x_48:
        /* <DEDUP_REMOVED lines=10> */
.L_x_51:
[----:B------:R-:W-:Y:S05]  /*27e0*/  BSYNC B1 ;  /* 0x0000000000017941 */ /* 0x000fea0003800000 */
.L_x_50:
        /* <DEDUP_REMOVED lines=10> */
.L_x_53:
[----:B------:R-:W-:Y:S05]  /*2890*/  BSYNC B1 ;  /* 0x0000000000017941 */ /* 0x000fea0003800000 */
.L_x_52:
        /* <DEDUP_REMOVED lines=9> */
.L_x_55:
[----:B------:R-:W-:Y:S05]  /*2930*/  BSYNC B1 ;  /* 0x0000000000017941 */ /* 0x000fea0003800000 */
.L_x_54:
        /* <DEDUP_REMOVED lines=9> */
.L_x_57:
[----:B------:R-:W-:Y:S05]  /*29d0*/  BSYNC B1 ;  /* 0x0000000000017941 */ /* 0x000fea0003800000 */
.L_x_56:
        /* <DEDUP_REMOVED lines=10> */
.L_x_59:
[----:B------:R-:W-:Y:S05]  /*2a80*/  BSYNC B1 ;  /* 0x0000000000017941 */ /* 0x000fea0003800000 */
.L_x_58:
        /* <DEDUP_REMOVED lines=10> */
.L_x_61:
[----:B------:R-:W-:Y:S05]  /*2b30*/  BSYNC B1 ;  /* 0x0000000000017941 */ /* 0x000fea0003800000 */
.L_x_60:
        /* <DEDUP_REMOVED lines=9> */
.L_x_63:
[----:B------:R-:W-:Y:S05]  /*2bd0*/  BSYNC B1 ;  /* 0x0000000000017941 */ /* 0x000fea0003800000 */
.L_x_62:
        /* <DEDUP_REMOVED lines=9> */
.L_x_65:
[----:B------:R-:W-:Y:S05]  /*2c70*/  BSYNC B1 ;  /* 0x0000000000017941 */ /* 0x000fea0003800000 */
.L_x_64:
        /* <DEDUP_REMOVED lines=10> */
.L_x_67:
[----:B------:R-:W-:Y:S05]  /*2d20*/  BSYNC B1 ;  /* 0x0000000000017941 */ /* 0x000fea0003800000 */
.L_x_66:
        /* <DEDUP_REMOVED lines=10> */
.L_x_69:
[----:B------:R-:W-:Y:S05]  /*2dd0*/  BSYNC B1 ;  /* 0x0000000000017941 */ /* 0x000fea0003800000 */
.L_x_68:
        /* <DEDUP_REMOVED lines=9> */
.L_x_71:
[----:B------:R-:W-:Y:S05]  /*2e70*/  BSYNC B1 ;  /* 0x0000000000017941 */ /* 0x000fea0003800000 */
.L_x_70:
        /* <DEDUP_REMOVED lines=9> */
.L_x_73:
[----:B------:R-:W-:Y:S05]  /*2f10*/  BSYNC B1 ;  /* 0x0000000000017941 */ /* 0x000fea0003800000 */
.L_x_72:
        /* <DEDUP_REMOVED lines=10> */
.L_x_75:
[----:B------:R-:W-:Y:S05]  /*2fc0*/  BSYNC B1 ;  /* 0x0000000000017941 */ /* 0x000fea0003800000 */
.L_x_74:
        /* <DEDUP_REMOVED lines=10> */
.L_x_77:
[----:B------:R-:W-:Y:S05]  /*3070*/  BSYNC B1 ;  /* 0x0000000000017941 */ /* 0x000fea0003800000 */
.L_x_76:
        /* <DEDUP_REMOVED lines=9> */
.L_x_79:
[----:B------:R-:W-:Y:S05]  /*3110*/  BSYNC B1 ;  /* 0x0000000000017941 */ /* 0x000fea0003800000 */
.L_x_78:
        /* <DEDUP_REMOVED lines=9> */
.L_x_81:
[----:B------:R-:W-:Y:S05]  /*31b0*/  BSYNC B1 ;  /* 0x0000000000017941 */ /* 0x000fea0003800000 */
.L_x_80:
        /* <DEDUP_REMOVED lines=10> */
.L_x_83:
[----:B------:R-:W-:Y:S05]  /*3260*/  BSYNC B1 ;  /* 0x0000000000017941 */ /* 0x000fea0003800000 */
.L_x_82:
[----:B-----5:R-:W-:Y:S01]  /*3270*/  HADD2.F32 R5, -RZ, R24.H0_H0 ;  /* 0x20000018ff057230 */ /* 0x020fe20000004100 */
[----:B------:R-:W-:Y:S01]  /*3280*/  ISETP.GT.AND P0, PT, R4, 0x39, PT ;  /* 0x000000390400780c */ /* 0x000fe20003f04270 */
[----:B------:R-:W-:Y:S01]  /*3290*/  @P2 IMAD.MOV.U32 R4, RZ, RZ, R8 ;  /* 0x000000ffff042224 */ /* 0x000fe200078e0008 */
[----:B------:R-:W-:Y:S02]  /*32a0*/  BSSY B1, `(.L_x_84) ;  /* 0x000000a000017945 */ /* 0x000fe40003800000 */
[----:B------:R-:W-:Y:S01]  /*32b0*/  FMUL R5, R5, R56 ;  /* 0x0000003805057220 */ /* 0x000fe20000400000 */
[----:B------:R-:W-:-:S03]  /*32c0*/  ISETP.GT.AND P3, PT, R3, RZ, P0 ;  /* 0x000000ff0300720c */ /* 0x000fc60000764270 */
[----:B------:R-:W-:-:S05]  /*32d0*/  FFMA R5, R52, R23, R5 ;  /* 0x0000001734057223 */ /* 0x000fca0000000005 */
[----:B------:R-:W-:-:S04]  /*32e0*/  F2FP.F16.F32.PACK_AB R5, RZ, R5 ;  /* 0x00000005ff05723e */ /* 0x000fc800000000ff */
[----:B0-----:R-:W-:Y:S01]  /*32f0*/  PRMT R14, R5, 0x7610, R14 ;  /* 0x00007610050e7816 */ /* 0x001fe2000000000e */
[----:B------:R-:W-:-:S05]  /*3300*/  @P2 IMAD.MOV.U32 R5, RZ, RZ, R9 ;  /* 0x000000ffff052224 */ /* 0x000fca00078e0009 */
[----:B------:R0:W-:Y:S01]  /*3310*/  @P2 STG.E.U16 desc[UR36][R4.64+0x70], R14 ;  /* 0x0000700e04002986 */ /* 0x0001e2000c101524 */
[----:B------:R-:W-:Y:S05]  /*3320*/  @!P3 BRA `(.L_x_85) ;  /* 0x000000000004b947 */ /* 0x000fea0003800000 */
[----:B------:R0:W5:Y:S02]  /*3330*/  LDG.E.LTC128B.U16 R24, desc[UR36][R6.64+0x72] ;  /* 0x0000722406187981 */ /* 0x000164000c1e1520 */
.L_x_85:
[----:B------:R-:W-:Y:S05]  /*3340*/  BSYNC B1 ;  /* 0x0000000000017941 */ /* 0x000fea0003800000 */
.L_x_84:
        /* <DEDUP_REMOVED lines=9> */
.L_x_87:
[----:B------:R-:W-:Y:S05]  /*33e0*/  BSYNC B1 ;  /* 0x0000000000017941 */ /* 0x000fea0003800000 */
.L_x_86:
[----:B-----5:R-:W-:Y:S01]  /*33f0*/  HADD2.F32 R5, -RZ, R24.H0_H0 ;  /* 0x20000018ff057230 */ /* 0x020fe20000004100 */
[----:B------:R-:W-:Y:S01]  /*3400*/  ISETP.GT.AND P0, PT, R3, 0x8, P0 ;  /* 0x000000080300780c */ /* 0x000fe20000704270 */
[----:B0-----:R-:W-:Y:S01]  /*3410*/  @P1 IMAD.MOV.U32 R4, RZ, RZ, R12 ;  /* 0x000000ffff041224 */ /* 0x001fe200078e000c */
[----:B------:R-:W-:Y:S02]  /*3420*/  BSSY B1, `(.L_x_88) ;  /* 0x0000009000017945 */ /* 0x000fe40003800000 */
[----:B------:R-:W-:-:S04]  /*3430*/  FMUL R5, R5, R56 ;  /* 0x0000003805057220 */ /* 0x000fc80000400000 */
[----:B------:R-:W-:-:S05]  /*3440*/  FFMA R5, R54, R23, R5 ;  /* 0x0000001736057223 */ /* 0x000fca0000000005 */
[----:B------:R-:W-:-:S04]  /*3450*/  F2FP.F16.F32.PACK_AB R5, RZ, R5 ;  /* 0x00000005ff05723e */ /* 0x000fc800000000ff */
[----:B-1-3--:R-:W-:Y:S01]  /*3460*/  PRMT R6, R5, 0x7610, R6 ;  /* 0x0000761005067816 */ /* 0x00afe20000000006 */
[----:B------:R-:W-:-:S05]  /*3470*/  @P1 IMAD.MOV.U32 R5, RZ, RZ, R13 ;  /* 0x000000ffff051224 */ /* 0x000fca00078e000d */
[----:B------:R0:W-:Y:S01]  /*3480*/  @P1 STG.E.U16 desc[UR36][R4.64+0x70], R6 ;  /* 0x0000700604001986 */ /* 0x0001e2000c101524 */
[----:B------:R-:W-:Y:S05]  /*3490*/  @!P0 BRA `(.L_x_89) ;  /* 0x0000000000048947 */ /* 0x000fea0003800000 */
[----:B------:R1:W5:Y:S02]  /*34a0*/  LDG.E.LTC128B.U16 R24, desc[UR36][R10.64+0x72] ;  /* 0x000072240a187981 */ /* 0x000364000c1e1520 */
.L_x_89:
[----:B------:R-:W-:Y:S05]  /*34b0*/  BSYNC B1 ;  /* 0x0000000000017941 */ /* 0x000fea0003800000 */
.L_x_88:
[----:B------:R-:W-:Y:S05]  /*34c0*/  @!P0 BRA `(.L_x_90) ;  /* 0x0000000800a88947 */ /* 0x000fea0003800000 */
[----:B-----5:R-:W-:-:S05]  /*34d0*/  HADD2.F32 R3, -RZ, R24.H0_H0 ;  /* 0x20000018ff037230 */ /* 0x020fca0000004100 */
[----:B0-----:R-:W-:-:S04]  /*34e0*/  FMUL R4, R3, R56 ;  /* 0x0000003803047220 */ /* 0x001fc80000400000 */
[----:B------:R-:W-:-:S05]  /*34f0*/  FFMA R4, R55, R23, R4 ;  /* 0x0000001737047223 */ /* 0x000fca0000000004 */
[----:B------:R-:W-:-:S05]  /*3500*/  F2FP.F16.F32.PACK_AB R4, RZ, R4 ;  /* 0x00000004ff04723e */ /* 0x000fca00000000ff */
[----:B------:R3:W-:Y:S01]  /*3510*/  STG.E.U16 desc[UR36][R12.64+0x72], R4 ;  /* 0x000072040c007986 */ /* 0x0007e2000c101524 */
[----:B------:R-:W-:Y:S05]  /*3520*/  BRA `(.L_x_90) ;  /* 0x0000000800907947 */ /* 0x000fea0003800000 */
.L_x_29:
[----:B------:R-:W-:Y:S01]  /*3530*/  ISETP.GT.AND P0, PT, R4, 0x1, PT ;  /* 0x000000010400780c */ /* 0x000fe20003f04270 */
[----:B------:R-:W-:Y:S01]  /*3540*/  ULDC.64 UR4, c[0x0][0x5c0] ;  /* 0x0001700000047ab9 */ /* 0x000fe20000000a00 */
[-C--:B------:R-:W-:Y:S01]  /*3550*/  FMUL R24, R24, R23.reuse ;  /* 0x0000001718187220 */ /* 0x080fe20000400000 */
[-C--:B------:R-:W-:Y:S01]  /*3560*/  FMUL R25, R25, R23.reuse ;  /* 0x0000001719197220 */ /* 0x080fe20000400000 */
[----:B------:R-:W-:Y:S01]  /*3570*/  ISETP.GT.AND P3, PT, R3, RZ, P0 ;  /* 0x000000ff0300720c */ /* 0x000fe20000764270 */
[-C--:B------:R-:W-:Y:S01]  /*3580*/  FMUL R26, R26, R23.reuse ;  /* 0x000000171a1a7220 */ /* 0x080fe20000400000 */
[----:B------:R-:W-:Y:S01]  /*3590*/  LEA R6, P4, R58, UR4, 0x1 ;  /* 0x000000043a067c11 */ /* 0x000fe2000f8808ff */
[-C--:B------:R-:W-:Y:S01]  /*35a0*/  FMUL R27, R27, R23.reuse ;  /* 0x000000171b1b7220 */ /* 0x080fe20000400000 */
[----:B------:R-:W-:Y:S01]  /*35b0*/  F2FP.F16.F32.PACK_AB R24, RZ, R24 ;  /* 0x00000018ff18723e */ /* 0x000fe200000000ff */
[-C--:B------:R-:W-:Y:S01]  /*35c0*/  FMUL R28, R28, R23.reuse ;  /* 0x000000171c1c7220 */ /* 0x080fe20000400000 */
[----:B------:R-:W-:Y:S01]  /*35d0*/  LEA.HI.X R7, R58, UR5, R75, 0x1, P4 ;  /* 0x000000053a077c11 */ /* 0x000fe2000a0f0c4b */
[----:B------:R-:W-:Y:S01]  /*35e0*/  FMUL R29, R29, R23 ;  /* 0x000000171d1d7220 */ /* 0x000fe20000400000 */
[----:B------:R-:W-:Y:S01]  /*35f0*/  F2FP.F16.F32.PACK_AB R25, RZ, R25 ;  /* 0x00000019ff19723e */ /* 0x000fe200000000ff */
[-C--:B------:R-:W-:Y:S01]  /*3600*/  FMUL R30, R30, R23.reuse ;  /* 0x000000171e1e7220 */ /* 0x080fe20000400000 */
[----:B------:R-:W-:Y:S01]  /*3610*/  SHF.L.U64.HI R67, R66, 0x4, R67 ;  /* 0x0000000442437819 */ /* 0x000fe20000010243 */
[----:B------:R-:W-:Y:S01]  /*3620*/  @P1 STG.E.U16 desc[UR36][R6.64], R24 ;  /* 0x0000001806001986 */ /* 0x000fe2000c101524 */
[----:B------:R-:W-:Y:S01]  /*3630*/  ISETP.GT.AND P1, PT, R4, 0x8, PT ;  /* 0x000000080400780c */ /* 0x000fe20003f24270 */
[-C--:B------:R-:W-:Y:S01]  /*3640*/  FMUL R31, R31, R23.reuse ;  /* 0x000000171f1f7220 */ /* 0x080fe20000400000 */
[C---:B------:R-:W-:Y:S01]  /*3650*/  ISETP.GT.AND P4, PT, R3.reuse, 0x8, P0 ;  /* 0x000000080300780c */ /* 0x040fe20000784270 */
[----:B------:R-:W-:Y:S01]  /*3660*/  @P3 STG.E.U16 desc[UR36][R6.64+0x2], R25 ;  /* 0x0000021906003986 */ /* 0x000fe2000c101524 */
[----:B------:R-:W-:Y:S01]  /*3670*/  LEA R8, P3, R66, R6, 0x4 ;  /* 0x0000000642087211 */ /* 0x000fe200078620ff */
[-C--:B------:R-:W-:Y:S01]  /*3680*/  FMUL R32, R32, R23.reuse ;  /* 0x0000001720207220 */ /* 0x080fe20000400000 */
[----:B------:R-:W-:Y:S01]  /*3690*/  ISETP.GT.AND P2, PT, R3, 0x8, P2 ;  /* 0x000000080300780c */ /* 0x000fe20001744270 */
[-C--:B------:R-:W-:Y:S01]  /*36a0*/  FMUL R33, R33, R23.reuse ;  /* 0x0000001721217220 */ /* 0x080fe20000400000 */
[----:B------:R-:W-:Y:S01]  /*36b0*/  ISETP.GT.AND P0, PT, R4, 0x9, PT ;  /* 0x000000090400780c */ /* 0x000fe20003f04270 */
[----:B------:R-:W-:Y:S01]  /*36c0*/  IMAD.X R9, R67, 0x1, R7, P3 ;  /* 0x0000000143097824 */ /* 0x000fe200018e0607 */
[C---:B------:R-:W-:Y:S01]  /*36d0*/  ISETP.GT.AND P5, PT, R3.reuse, RZ, P1 ;  /* 0x000000ff0300720c */ /* 0x040fe20000fa4270 */
[-C--:B------:R-:W-:Y:S01]  /*36e0*/  FMUL R34, R34, R23.reuse ;  /* 0x0000001722227220 */ /* 0x080fe20000400000 */
[----:B------:R-:W-:Y:S01]  /*36f0*/  ISETP.GT.AND P3, PT, R3, RZ, P0 ;  /* 0x000000ff0300720c */ /* 0x000fe20000764270 */
[-C--:B------:R-:W-:Y:S01]  /*3700*/  FMUL R35, R35, R23.reuse ;  /* 0x0000001723237220 */ /* 0x080fe20000400000 */
[----:B------:R-:W-:Y:S01]  /*3710*/  F2FP.F16.F32.PACK_AB R26, RZ, R26 ;  /* 0x0000001aff1a723e */ /* 0x000fe200000000ff */
[----:B------:R-:W-:Y:S01]  /*3720*/  FMUL R36, R36, R23 ;  /* 0x0000001724247220 */ /* 0x000fe20000400000 */
[----:B------:R-:W-:Y:S01]  /*3730*/  F2FP.F16.F32.PACK_AB R27, RZ, R27 ;  /* 0x0000001bff1b723e */ /* 0x000fe200000000ff */
[----:B------:R-:W-:Y:S01]  /*3740*/  FMUL R37, R37, R23 ;  /* 0x0000001725257220 */ /* 0x000fe20000400000 */
[----:B------:R-:W-:Y:S01]  /*3750*/  F2FP.F16.F32.PACK_AB R28, RZ, R28 ;  /* 0x0000001cff1c723e */ /* 0x000fe200000000ff */
[----:B------:R-:W-:Y:S01]  /*3760*/  @P2 STG.E.U16 desc[UR36][R8.64], R26 ;  /* 0x0000001a08002986 */ /* 0x000fe2000c101524 */
[----:B------:R-:W-:Y:S01]  /*3770*/  F2FP.F16.F32.PACK_AB R29, RZ, R29 ;  /* 0x0000001dff1d723e */ /* 0x000fe200000000ff */
[-C--:B------:R-:W-:Y:S01]  /*3780*/  FMUL R38, R38, R23.reuse ;  /* 0x0000001726267220 */ /* 0x080fe20000400000 */
[----:B------:R-:W-:Y:S01]  /*3790*/  ISETP.GT.AND P2, PT, R3, 0x8, P1 ;  /* 0x000000080300780c */ /* 0x000fe20000f44270 */
[----:B------:R-:W-:Y:S01]  /*37a0*/  @P4 STG.E.U16 desc[UR36][R8.64+0x2], R27 ;  /* 0x0000021b08004986 */ /* 0x000fe2000c101524 */
[----:B------:R-:W-:Y:S01]  /*37b0*/  ISETP.GT.AND P1, PT, R4, 0x10, PT ;  /* 0x000000100400780c */ /* 0x000fe20003f24270 */
[-C--:B------:R-:W-:Y:S01]  /*37c0*/  FMUL R39, R39, R23.reuse ;  /* 0x0000001727277220 */ /* 0x080fe20000400000 */
[----:B------:R-:W-:Y:S01]  /*37d0*/  F2FP.F16.F32.PACK_AB R30, RZ, R30 ;  /* 0x0000001eff1e723e */ /* 0x000fe200000000ff */
[----:B------:R-:W-:Y:S01]  /*37e0*/  @P5 STG.E.U16 desc[UR36][R6.64+0x10], R28 ;  /* 0x0000101c06005986 */ /* 0x000fe2000c101524 */
[C---:B------:R-:W-:Y:S01]  /*37f0*/  ISETP.GT.AND P4, PT, R3.reuse, RZ, P1 ;  /* 0x000000ff0300720c */ /* 0x040fe20000f84270 */
[----:B------:R-:W-:Y:S01]  /*3800*/  FMUL R40, R40, R23 ;  /* 0x0000001728287220 */ /* 0x000fe20000400000 */
[----:B------:R-:W-:Y:S01]  /*3810*/  F2FP.F16.F32.PACK_AB R31, RZ, R31 ;  /* 0x0000001fff1f723e */ /* 0x000fe200000000ff */
[----:B------:R-:W-:Y:S01]  /*3820*/  @P3 STG.E.U16 desc[UR36][R6.64+0x12], R29 ;  /* 0x0000121d06003986 */ /* 0x000fe2000c101524 */
[----:B------:R-:W-:Y:S01]  /*3830*/  ISETP.GT.AND P3, PT, R3, 0x8, P0 ;  /* 0x000000080300780c */ /* 0x000fe20000764270 */
[-C--:B------:R-:W-:Y:S01]  /*3840*/  FMUL R41, R41, R23.reuse ;  /* 0x0000001729297220 */ /* 0x080fe20000400000 */
[----:B------:R-:W-:Y:S01]  /*3850*/  ISETP.GT.AND P0, PT, R4, 0x11, PT ;  /* 0x000000110400780c */ /* 0x000fe20003f04270 */
[----:B------:R-:W-:Y:S01]  /*3860*/  @P2 STG.E.U16 desc[UR36][R8.64+0x10], R30 ;  /* 0x0000101e08002986 */ /* 0x000fe2000c101524 */
[----:B------:R-:W-:Y:S01]  /*3870*/  F2FP.F16.F32.PACK_AB R32, RZ, R32 ;  /* 0x00000020ff20723e */ /* 0x000fe200000000ff */
[-C--:B------:R-:W-:Y:S01]  /*3880*/  FMUL R42, R42, R23.reuse ;  /* 0x000000172a2a7220 */ /* 0x080fe20000400000 */
[----:B------:R-:W-:Y:S01]  /*3890*/  ISETP.GT.AND P5, PT, R3, RZ, P0 ;  /* 0x000000ff0300720c */ /* 0x000fe200007a4270 */
[-C--:B------:R-:W-:Y:S01]  /*38a0*/  FMUL R43, R43, R23.reuse ;  /* 0x000000172b2b7220 */ /* 0x080fe20000400000 */
[----:B------:R-:W-:Y:S01]  /*38b0*/  ISETP.GT.AND P2, PT, R3, 0x8, P1 ;  /* 0x000000080300780c */ /* 0x000fe20000f44270 */
[-C--:B------:R-:W-:Y:S01]  /*38c0*/  FMUL R44, R44, R23.reuse ;  /* 0x000000172c2c7220 */ /* 0x080fe20000400000 */
[----:B------:R-:W-:Y:S01]  /*38d0*/  ISETP.GT.AND P1, PT, R4, 0x18, PT ;  /* 0x000000180400780c */ /* 0x000fe20003f24270 */
[----:B------:R-:W-:Y:S01]  /*38e0*/  FMUL R45, R45, R23 ;  /* 0x000000172d2d7220 */ /* 0x000fe20000400000 */
[----:B------:R-:W-:Y:S01]  /*38f0*/  F2FP.F16.F32.PACK_AB R33, RZ, R33 ;  /* 0x00000021ff21723e */ /* 0x000fe200000000ff */
[----:B------:R-:W-:Y:S01]  /*3900*/  @P3 STG.E.U16 desc[UR36][R8.64+0x12], R31 ;  /* 0x0000121f08003986 */ /* 0x000fe2000c101524 */
[C---:B------:R-:W-:Y:S01]  /*3910*/  ISETP.GT.AND P3, PT, R3.reuse, 0x8, P0 ;  /* 0x000000080300780c */ /* 0x040fe20000764270 */
[-C--:B------:R-:W-:Y:S01]  /*3920*/  FMUL R46, R46, R23.reuse ;  /* 0x000000172e2e7220 */ /* 0x080fe20000400000 */
[----:B------:R-:W-:Y:S01]  /*3930*/  ISETP.GT.AND P0, PT, R4, 0x19, PT ;  /* 0x000000190400780c */ /* 0x000fe20003f04270 */
[----:B------:R-:W-:Y:S01]  /*3940*/  @P4 STG.E.U16 desc[UR36][R6.64+0x20], R32 ;  /* 0x0000202006004986 */ /* 0x000fe2000c101524 */
[----:B------:R-:W-:Y:S01]  /*3950*/  ISETP.GT.AND P4, PT, R3, RZ, P1 ;  /* 0x000000ff0300720c */ /* 0x000fe20000f84270 */
[-C--:B------:R-:W-:Y:S01]  /*3960*/  FMUL R47, R47, R23.reuse ;  /* 0x000000172f2f7220 */ /* 0x080fe20000400000 */
[----:B------:R-:W-:Y:S01]  /*3970*/  F2FP.F16.F32.PACK_AB R34, RZ, R34 ;  /* 0x00000022ff22723e */ /* 0x000fe200000000ff */
[----:B------:R-:W-:Y:S01]  /*3980*/  @P5 STG.E.U16 desc[UR36][R6.64+0x22], R33 ;  /* 0x0000222106005986 */ /* 0x000fe2000c101524 */
[----:B------:R-:W-:Y:S01]  /*3990*/  ISETP.GT.AND P5, PT, R3, RZ, P0 ;  /* 0x000000ff0300720c */ /* 0x000fe200007a4270 */
[----:B------:R-:W-:Y:S01]  /*39a0*/  FMUL R48, R48, R23 ;  /* 0x0000001730307220 */ /* 0x000fe20000400000 */
[----:B------:R-:W-:Y:S01]  /*39b0*/  F2FP.F16.F32.PACK_AB R35, RZ, R35 ;  /* 0x00000023ff23723e */ /* 0x000fe200000000ff */
[----:B------:R-:W-:Y:S01]  /*39c0*/  @P2 STG.E.U16 desc[UR36][R8.64+0x20], R34 ;  /* 0x0000202208002986 */ /* 0x000fe2000c101524 */
[----:B------:R-:W-:Y:S01]  /*39d0*/  F2FP.F16.F32.PACK_AB R36, RZ, R36 ;  /* 0x00000024ff24723e */ /* 0x000fe200000000ff */
[-C--:B------:R-:W-:Y:S01]  /*39e0*/  FMUL R49, R49, R23.reuse ;  /* 0x0000001731317220 */ /* 0x080fe20000400000 */
[C---:B------:R-:W-:Y:S01]  /*39f0*/  ISETP.GT.AND P2, PT, R3.reuse, 0x8, P1 ;  /* 0x000000080300780c */ /* 0x040fe20000f44270 */
[----:B------:R-:W-:Y:S01]  /*3a00*/  @P3 STG.E.U16 desc[UR36][R8.64+0x22], R35 ;  /* 0x0000222308003986 */ /* 0x000fe2000c101524 */
[----:B------:R-:W-:Y:S01]  /*3a10*/  ISETP.GT.AND P1, PT, R4, 0x20, PT ;  /* 0x000000200400780c */ /* 0x000fe20003f24270 */
[----:B------:R-:W-:Y:S01]  /*3a20*/  FMUL R50, R50, R23 ;  /* 0x0000001732327220 */ /* 0x000fe20000400000 */
[----:B------:R-:W-:Y:S01]  /*3a30*/  F2FP.F16.F32.PACK_AB R37, RZ, R37 ;  /* 0x00000025ff25723e */ /* 0x000fe200000000ff */
[----:B------:R-:W-:Y:S01]  /*3a40*/  @P4 STG.E.U16 desc[UR36][R6.64+0x30], R36 ;  /* 0x0000302406004986 */ /* 0x000fe2000c101524 */
[----:B------:R-:W-:Y:S01]  /*3a50*/  ISETP.GT.AND P3, PT, R3, 0x8, P0 ;  /* 0x000000080300780c */ /* 0x000fe20000764270 */
[-C--:B------:R-:W-:Y:S01]  /*3a60*/  FMUL R51, R51, R23.reuse ;  /* 0x0000001733337220 */ /* 0x080fe20000400000 */
[----:B------:R-:W-:Y:S01]  /*3a70*/  ISETP.GT.AND P0, PT, R4, 0x21, PT ;  /* 0x000000210400780c */ /* 0x000fe20003f04270 */
[----:B------:R-:W-:Y:S01]  /*3a80*/  @P5 STG.E.U16 desc[UR36][R6.64+0x32], R37 ;  /* 0x0000322506005986 */ /* 0x000fe2000c101524 */
        /* <DEDUP_REMOVED lines=10> */
[----:B------:R-:W-:-:S02]  /*3b30*/  F2FP.F16.F32.PACK_AB R41, RZ, R41 ;  /* 0x00000029ff29723e */ /* 0x000fc400000000ff */
[C---:B------:R-:W-:Y:S01]  /*3b40*/  ISETP.GT.AND P1, PT, R3.reuse, 0x8, P1 ;  /* 0x000000080300780c */ /* 0x040fe20000f24270 */
[----:B------:R-:W-:Y:S01]  /*3b50*/  @P3 STG.E.U16 desc[UR36][R8.64+0x32], R39 ;  /* 0x0000322708003986 */ /* 0x000fe2000c101524 */
[C---:B------:R-:W-:Y:S02]  /*3b60*/  ISETP.GT.AND P2, PT, R3.reuse, 0x8, P0 ;  /* 0x000000080300780c */ /* 0x040fe40000744270 */
[C---:B------:R-:W-:Y:S01]  /*3b70*/  ISETP.GT.AND P0, PT, R4.reuse, 0x29, PT ;  /* 0x000000290400780c */ /* 0x040fe20003f04270 */
[----:B------:R-:W-:Y:S01]  /*3b80*/  @P4 STG.E.U16 desc[UR36][R6.64+0x40], R40 ;  /* 0x0000402806004986 */ /* 0x000fe2000c101524 */
[----:B------:R-:W-:Y:S02]  /*3b90*/  ISETP.GT.AND P4, PT, R4, 0x28, PT ;  /* 0x000000280400780c */ /* 0x000fe40003f84270 */
[----:B------:R-:W-:Y:S01]  /*3ba0*/  F2FP.F16.F32.PACK_AB R42, RZ, R42 ;  /* 0x0000002aff2a723e */ /* 0x000fe200000000ff */
[----:B------:R-:W-:Y:S01]  /*3bb0*/  @P5 STG.E.U16 desc[UR36][R6.64+0x42], R41 ;  /* 0x0000422906005986 */ /* 0x000fe2000c101524 */
[----:B------:R-:W-:-:S02]  /*3bc0*/  ISETP.GT.AND P5, PT, R3, RZ, P4 ;  /* 0x000000ff0300720c */ /* 0x000fc400027a4270 */
[C---:B------:R-:W-:Y:S01]  /*3bd0*/  ISETP.GT.AND P3, PT, R3.reuse, RZ, P0 ;  /* 0x000000ff0300720c */ /* 0x040fe20000764270 */
[----:B------:R-:W-:Y:S01]  /*3be0*/  @P1 STG.E.U16 desc[UR36][R8.64+0x40], R42 ;  /* 0x0000402a08001986 */ /* 0x000fe2000c101524 */
[----:B------:R-:W-:Y:S02]  /*3bf0*/  F2FP.F16.F32.PACK_AB R43, RZ, R43 ;  /* 0x0000002bff2b723e */ /* 0x000fe400000000ff */
[----:B------:R-:W-:Y:S02]  /*3c00*/  F2FP.F16.F32.PACK_AB R44, RZ, R44 ;  /* 0x0000002cff2c723e */ /* 0x000fe400000000ff */
[C---:B------:R-:W-:Y:S01]  /*3c10*/  ISETP.GT.AND P4, PT, R3.reuse, 0x8, P4 ;  /* 0x000000080300780c */ /* 0x040fe20002784270 */
[----:B------:R-:W-:Y:S01]  /*3c20*/  @P2 STG.E.U16 desc[UR36][R8.64+0x42], R43 ;  /* 0x0000422b08002986 */ /* 0x000fe2000c101524 */
[----:B------:R-:W-:Y:S02]  /*3c30*/  F2FP.F16.F32.PACK_AB R45, RZ, R45 ;  /* 0x0000002dff2d723e */ /* 0x000fe400000000ff */
[----:B------:R-:W-:Y:S01]  /*3c40*/  ISETP.GT.AND P2, PT, R4, 0x31, PT ;  /* 0x000000310400780c */ /* 0x000fe20003f44270 */
[----:B------:R-:W-:Y:S01]  /*3c50*/  @P5 STG.E.U16 desc[UR36][R6.64+0x50], R44 ;  /* 0x0000502c06005986 */ /* 0x000fe2000c101524 */
[----:B------:R-:W-:-:S02]  /*3c60*/  ISETP.GT.AND P5, PT, R3, 0x8, P0 ;  /* 0x000000080300780c */ /* 0x000fc400007a4270 */
[C---:B------:R-:W-:Y:S01]  /*3c70*/  ISETP.GT.AND P1, PT, R4.reuse, 0x38, PT ;  /* 0x000000380400780c */ /* 0x040fe20003f24270 */
[----:B------:R-:W-:Y:S01]  /*3c80*/  @P3 STG.E.U16 desc[UR36][R6.64+0x52], R45 ;  /* 0x0000522d06003986 */ /* 0x000fe2000c101524 */
[C---:B------:R-:W-:Y:S02]  /*3c90*/  ISETP.GT.AND P3, PT, R4.reuse, 0x30, PT ;  /* 0x000000300400780c */ /* 0x040fe40003f64270 */
[----:B------:R-:W-:Y:S01]  /*3ca0*/  ISETP.GT.AND P0, PT, R4, 0x39, PT ;  /* 0x000000390400780c */ /* 0x000fe20003f04270 */
[----:B------:R-:W-:Y:S01]  /*3cb0*/  @P4 IMAD.MOV.U32 R4, RZ, RZ, R8 ;  /* 0x000000ffff044224 */ /* 0x000fe200078e0008 */
[----:B------:R-:W-:Y:S01]  /*3cc0*/  F2FP.F16.F32.PACK_AB R46, RZ, R46 ;  /* 0x0000002eff2e723e */ /* 0x000fe200000000ff */
[----:B------:R-:W-:Y:S01]  /*3cd0*/  @P4 IMAD.MOV.U32 R5, RZ, RZ, R9 ;  /* 0x000000ffff054224 */ /* 0x000fe200078e0009 */
[----:B------:R-:W-:Y:S02]  /*3ce0*/  F2FP.F16.F32.PACK_AB R47, RZ, R47 ;  /* 0x0000002fff2f723e */ /* 0x000fe400000000ff */
[----:B------:R-:W-:-:S02]  /*3cf0*/  F2FP.F16.F32.PACK_AB R48, RZ, R48 ;  /* 0x00000030ff30723e */ /* 0x000fc400000000ff */
[----:B------:R0:W-:Y:S01]  /*3d00*/  @P4 STG.E.U16 desc[UR36][R4.64+0x50], R46 ;  /* 0x0000502e04004986 */ /* 0x0001e2000c101524 */
[C---:B------:R-:W-:Y:S02]  /*3d10*/  ISETP.GT.AND P4, PT, R3.reuse, RZ, P2 ;  /* 0x000000ff0300720c */ /* 0x040fe40001784270 */
[----:B------:R-:W-:Y:S02]  /*3d20*/  F2FP.F16.F32.PACK_AB R49, RZ, R49 ;  /* 0x00000031ff31723e */ /* 0x000fe400000000ff */
[----:B------:R-:W-:Y:S02]  /*3d30*/  ISETP.GT.AND P2, PT, R3, 0x8, P2 ;  /* 0x000000080300780c */ /* 0x000fe40001744270 */
[----:B------:R-:W-:Y:S02]  /*3d40*/  F2FP.F16.F32.PACK_AB R50, RZ, R50 ;  /* 0x00000032ff32723e */ /* 0x000fe400000000ff */
[----:B------:R-:W-:Y:S02]  /*3d50*/  F2FP.F16.F32.PACK_AB R51, RZ, R51 ;  /* 0x00000033ff33723e */ /* 0x000fe400000000ff */
[----:B------:R-:W-:Y:S01]  /*3d60*/  F2FP.F16.F32.PACK_AB R52, RZ, R52 ;  /* 0x00000034ff34723e */ /* 0x000fe200000000ff */
[----:B0-----:R-:W-:Y:S01]  /*3d70*/  @P5 IMAD.MOV.U32 R4, RZ, RZ, R8 ;  /* 0x000000ffff045224 */ /* 0x001fe200078e0008 */
[----:B------:R-:W-:Y:S01]  /*3d80*/  F2FP.F16.F32.PACK_AB R53, RZ, R53 ;  /* 0x00000035ff35723e */ /* 0x000fe200000000ff */
[----:B------:R-:W-:Y:S01]  /*3d90*/  @P5 IMAD.MOV.U32 R5, RZ, RZ, R9 ;  /* 0x000000ffff055224 */ /* 0x000fe200078e0009 */
[----:B------:R-:W-:-:S02]  /*3da0*/  F2FP.F16.F32.PACK_AB R54, RZ, R54 ;  /* 0x00000036ff36723e */ /* 0x000fc400000000ff */
[----:B------:R-:W-:Y:S02]  /*3db0*/  F2FP.F16.F32.PACK_AB R55, RZ, R55 ;  /* 0x00000037ff37723e */ /* 0x000fe400000000ff */
[----:B------:R0:W-:Y:S01]  /*3dc0*/  @P5 STG.E.U16 desc[UR36][R4.64+0x52], R47 ;  /* 0x0000522f04005986 */ /* 0x0001e2000c101524 */
[C---:B------:R-:W-:Y:S02]  /*3dd0*/  ISETP.GT.AND P5, PT, R3.reuse, RZ, P3 ;  /* 0x000000ff0300720c */ /* 0x040fe40001fa4270 */
[----:B------:R-:W-:-:S11]  /*3de0*/  ISETP.GT.AND P3, PT, R3, 0x8, P3 ;  /* 0x000000080300780c */ /* 0x000fd60001f64270 */
[----:B0-----:R-:W-:Y:S02]  /*3df0*/  @P5 IMAD.MOV.U32 R4, RZ, RZ, R6 ;  /* 0x000000ffff045224 */ /* 0x001fe400078e0006 */
[----:B------:R-:W-:-:S05]  /*3e00*/  @P5 IMAD.MOV.U32 R5, RZ, RZ, R7 ;  /* 0x000000ffff055224 */ /* 0x000fca00078e0007 */
[----:B------:R0:W-:Y:S01]  /*3e10*/  @P5 STG.E.U16 desc[UR36][R4.64+0x60], R48 ;  /* 0x0000603004005986 */ /* 0x0001e2000c101524 */
[C---:B------:R-:W-:Y:S02]  /*3e20*/  ISETP.GT.AND P5, PT, R3.reuse, RZ, P0 ;  /* 0x000000ff0300720c */ /* 0x040fe400007a4270 */
[----:B------:R-:W-:Y:S01]  /*3e30*/  ISETP.GT.AND P0, PT, R3, 0x8, P0 ;  /* 0x000000080300780c */ /* 0x000fe20000704270 */
[----:B0-----:R-:W-:Y:S02]  /*3e40*/  @P4 IMAD.MOV.U32 R4, RZ, RZ, R6 ;  /* 0x000000ffff044224 */ /* 0x001fe400078e0006 */
[----:B------:R-:W-:-:S05]  /*3e50*/  @P4 IMAD.MOV.U32 R5, RZ, RZ, R7 ;  /* 0x000000ffff054224 */ /* 0x000fca00078e0007 */
[----:B------:R0:W-:Y:S01]  /*3e60*/  @P4 STG.E.U16 desc[UR36][R4.64+0x62], R49 ;  /* 0x0000623104004986 */ /* 0x0001e2000c101524 */
[C---:B------:R-:W-:Y:S02]  /*3e70*/  ISETP.GT.AND P4, PT, R3.reuse, RZ, P1 ;  /* 0x000000ff0300720c */ /* 0x040fe40000f84270 */
[----:B------:R-:W-:Y:S01]  /*3e80*/  ISETP.GT.AND P1, PT, R3, 0x8, P1 ;  /* 0x000000080300780c */ /* 0x000fe20000f24270 */
[----:B0-----:R-:W-:Y:S02]  /*3e90*/  @P3 IMAD.MOV.U32 R4, RZ, RZ, R8 ;  /* 0x000000ffff043224 */ /* 0x001fe400078e0008 */
[----:B------:R-:W-:-:S05]  /*3ea0*/  @P3 IMAD.MOV.U32 R5, RZ, RZ, R9 ;  /* 0x000000ffff053224 */ /* 0x000fca00078e0009 */
[----:B------:R0:W-:Y:S02]  /*3eb0*/  @P3 STG.E.U16 desc[UR36][R4.64+0x60], R50 ;  /* 0x0000603204003986 */ /* 0x0001e4000c101524 */
[----:B0-----:R-:W-:Y:S02]  /*3ec0*/  @P2 IMAD.MOV.U32 R4, RZ, RZ, R8 ;  /* 0x000000ffff042224 */ /* 0x001fe400078e0008 */
[----:B------:R-:W-:-:S05]  /*3ed0*/  @P2 IMAD.MOV.U32 R5, RZ, RZ, R9 ;  /* 0x000000ffff052224 */ /* 0x000fca00078e0009 */
[----:B------:R0:W-:Y:S02]  /*3ee0*/  @P2 STG.E.U16 desc[UR36][R4.64+0x62], R51 ;  /* 0x0000623304002986 */ /* 0x0001e4000c101524 */
[----:B0-----:R-:W-:Y:S02]  /*3ef0*/  @P4 IMAD.MOV.U32 R4, RZ, RZ, R6 ;  /* 0x000000ffff044224 */ /* 0x001fe400078e0006 */
[----:B------:R-:W-:-:S05]  /*3f00*/  @P4 IMAD.MOV.U32 R5, RZ, RZ, R7 ;  /* 0x000000ffff054224 */ /* 0x000fca00078e0007 */
[----:B------:R0:W-:Y:S04]  /*3f10*/  @P4 STG.E.U16 desc[UR36][R4.64+0x70], R52 ;  /* 0x0000703404004986 */ /* 0x0001e8000c101524 */
[----:B------:R1:W-:Y:S01]  /*3f20*/  @P5 STG.E.U16 desc[UR36][R6.64+0x72], R53 ;  /* 0x0000723506005986 */ /* 0x0003e2000c101524 */
[----:B0-----:R-:W-:Y:S02]  /*3f30*/  @P1 IMAD.MOV.U32 R4, RZ, RZ, R8 ;  /* 0x000000ffff041224 */ /* 0x001fe400078e0008 */
[----:B------:R-:W-:-:S05]  /*3f40*/  @P1 IMAD.MOV.U32 R5, RZ, RZ, R9 ;  /* 0x000000ffff051224 */ /* 0x000fca00078e0009 */
[----:B------:R1:W-:Y:S04]  /*3f50*/  @P1 STG.E.U16 desc[UR36][R4.64+0x70], R54 ;  /* 0x0000703604001986 */ /* 0x0003e8000c101524 */
[----:B------:R1:W-:Y:S02]  /*3f60*/  @P0 STG.E.U16 desc[UR36][R8.64+0x72], R55 ;  /* 0x0000723708000986 */ /* 0x0003e4000c101524 */
.L_x_90:
[----:B------:R-:W-:Y:S05]  /*3f70*/  BSYNC B0 ;  /* 0x0000000000007941 */ /* 0x000fea0003800000 */
.L_x_28:
[----:B------:R-:W-:Y:S01]  /*3f80*/  ULDC UR4, c[0x0][0xc] ;  /* 0x0000030000047ab9 */ /* 0x000fe20000000800 */
[----:B------:R-:W-:Y:S01]  /*3f90*/  ULDC UR5, c[0x0][0x10] ;  /* 0x0000040000057ab9 */ /* 0x000fe20000000800 */
[----:B------:R-:W0:Y:S01]  /*3fa0*/  LDC R3, c[0x0][0x14] ;  /* 0x00000500ff037b82 */ /* 0x000e220000000800 */
[----:B------:R-:W-:Y:S01]  /*3fb0*/  UIMAD.WIDE.U32 UR4, UR4, UR5, URZ ;  /* 0x00000005040472a5 */ /* 0x000fe2000f8e003f */
[----:B------:R-:W-:Y:S02]  /*3fc0*/  IMAD.MOV.U32 R59, RZ, RZ, -0x1 ;  /* 0xffffffffff3b7424 */ /* 0x000fe400078e00ff */
[----:B------:R-:W-:-:S03]  /*3fd0*/  IMAD.MOV.U32 R57, RZ, RZ, -0x1 ;  /* 0xffffffffff397424 */ /* 0x000fc600078e00ff */
[----:B0-----:R-:W-:-:S04]  /*3fe0*/  IMAD.WIDE.U32 R16, R3, UR4, R16 ;  /* 0x0000000403107c25 */ /* 0x001fc8000f8e0010 */
[----:B------:R-:W-:Y:S01]  /*3ff0*/  IMAD R3, R3, UR5, RZ ;  /* 0x0000000503037c24 */ /* 0x000fe2000f8e02ff */
[----:B------:R-:W-:Y:S02]  /*4000*/  ULDC.64 UR4, c[0x0][0x650] ;  /* 0x0001940000047ab9 */ /* 0x000fe40000000a00 */
[----:B------:R-:W-:Y:S01]  /*4010*/  ISETP.GE.U32.AND P0, PT, R16, UR4, PT ;  /* 0x0000000410007c0c */ /* 0x000fe2000bf06070 */
[--C-:B------:R-:W-:Y:S01]  /*4020*/  IMAD.IADD R17, R17, 0x1, R3.reuse ;  /* 0x0000000111117824 */ /* 0x100fe200078e0203 */
[----:B------:R-:W-:-:S04]  /*4030*/  PRMT R3, RZ, 0x7610, R3 ;  /* 0x00007610ff037816 */ /* 0x000fc80000000003 */
[----:B------:R-:W-:-:S13]  /*4040*/  ISETP.GE.U32.AND.EX P0, PT, R17, UR5, PT, P0 ;  /* 0x0000000511007c0c */ /* 0x000fda000bf06100 */
[----:B------:R-:W-:Y:S05]  /*4050*/  @P0 BRA `(.L_x_91) ;  /* 0x0000000400640947 */ /* 0x000fea0003800000 */
[----:B---3--:R-:W0:Y:S01]  /*4060*/  S2R R12, SR_CTAID.X ;  /* 0x00000000000c7919 */ /* 0x008e220000002500 */
[----:B-12-4-:R-:W1:Y:S01]  /*4070*/  LDC.64 R10, c[0x0][0x628] ;  /* 0x00018a00ff0a7b82 */ /* 0x016e620000000a00 */
[----:B------:R-:W-:Y:S01]  /*4080*/  ULDC UR4, c[0x0][0x150] ;  /* 0x0000540000047ab9 */ /* 0x000fe20000000800 */
[----:B------:R-:W-:Y:S01]  /*4090*/  IMAD.MOV.U32 R8, RZ, RZ, R16 ;  /* 0x000000ffff087224 */ /* 0x000fe200078e0010 */
[----:B-----5:R-:W2:Y:S01]  /*40a0*/  S2R R24, SR_CTAID.Y ;  /* 0x0000000000187919 */ /* 0x020ea20000002600 */
[----:B------:R-:W-:-:S04]  /*40b0*/  IMAD.MOV.U32 R9, RZ, RZ, R17 ;  /* 0x000000ffff097224 */ /* 0x000fc800078e0011 */
[----:B------:R-:W3:Y:S08]  /*40c0*/  LDC R21, c[0x0][0x144] ;  /* 0x00005100ff157b82 */ /* 0x000ef00000000800 */
[----:B------:R-:W4:Y:S08]  /*40d0*/  LDC R0, c[0x0][0x630] ;  /* 0x00018c00ff007b82 */ /* 0x000f300000000800 */
[----:B------:R-:W2:Y:S01]  /*40e0*/  LDC.64 R14, c[0x0][0x620] ;  /* 0x00018800ff0e7b82 */ /* 0x000ea20000000a00 */
[----:B-1----:R-:W-:-:S04]  /*40f0*/  ISETP.NE.U32.AND P0, PT, R10, RZ, PT ;  /* 0x000000ff0a00720c */ /* 0x002fc80003f05070 */
[----:B------:R-:W-:Y:S02]  /*4100*/  ISETP.NE.AND.EX P0, PT, R11, RZ, PT, P0 ;  /* 0x000000ff0b00720c */ /* 0x000fe40003f05300 */
[----:B0-----:R-:W-:-:S05]  /*4110*/  I2FP.F32.U32 R3, R12 ;  /* 0x0000000c00037245 */ /* 0x001fca0000201000 */
[----:B------:R-:W-:-:S04]  /*4120*/  FMUL R3, R3, UR4 ;  /* 0x0000000403037c20 */ /* 0x000fc80008400000 */
[----:B------:R0:W1:Y:S02]  /*4130*/  F2I.U32.TRUNC.NTZ R20, R3 ;  /* 0x0000000300147305 */ /* 0x000064000020f000 */
[----:B---34-:R-:W-:Y:S05]  /*4140*/  @!P0 BRA `(.L_x_92) ;  /* 0x0000000000288947 */ /* 0x018fea0003800000 */
[----:B0-----:R-:W0:Y:S02]  /*4150*/  LDC R3, c[0x0][0x634] ;  /* 0x00018d00ff037b82 */ /* 0x001e240000000800 */
        /* <DEDUP_REMOVED lines=9> */
.L_x_92:
[----:B------:R-:W3:Y:S01]  /*41f0*/  LDC.64 R28, c[0x0][0x640] ;  /* 0x00019000ff1c7b82 */ /* 0x000ee20000000a00 */
[-CC-:B------:R-:W-:Y:S01]  /*4200*/  SHF.R.U64 R57, R8, R0.reuse, R9.reuse ;  /* 0x0000000008397219 */ /* 0x180fe20000001209 */
[----:B-1----:R-:W-:Y:S01]  /*4210*/  IMAD.MOV R20, RZ, RZ, -R20 ;  /* 0x000000ffff147224 */ /* 0x002fe200078e0a14 */
[----:B------:R-:W-:Y:S01]  /*4220*/  SHF.R.U32.HI R0, RZ, R0, R9 ;  /* 0x00000000ff007219 */ /* 0x000fe20000011609 */
[----:B------:R-:W-:Y:S01]  /*4230*/  ULDC UR4, c[0x0][0x154] ;  /* 0x0000550000047ab9 */ /* 0x000fe20000000800 */
[----:B0-----:R-:W-:Y:S01]  /*4240*/  IADD3 R3, P0, RZ, -R57, RZ ;  /* 0x80000039ff037210 */ /* 0x001fe20007f1e0ff */
[----:B------:R-:W-:Y:S02]  /*4250*/  IMAD R21, R21, R20, R12 ;  /* 0x0000001415157224 */ /* 0x000fe400078e020c */
[----:B------:R-:W0:Y:S01]  /*4260*/  LDC R6, c[0x0][0x618] ;  /* 0x00018600ff067b82 */ /* 0x000e220000000800 */
[----:B------:R-:W-:Y:S02]  /*4270*/  IMAD.MOV.U32 R7, RZ, RZ, 0x1 ;  /* 0x00000001ff077424 */ /* 0x000fe400078e00ff */
[----:B------:R-:W-:-:S04]  /*4280*/  IMAD.X R5, RZ, RZ, ~R0, P0 ;  /* 0x000000ffff057224 */ /* 0x000fc800000e0e00 */
[-C--:B--2---:R-:W-:Y:S01]  /*4290*/  IMAD R0, R5, R14.reuse, RZ ;  /* 0x0000000e05007224 */ /* 0x084fe200078e02ff */
[----:B------:R-:W1:Y:S01]  /*42a0*/  LDC R8, c[0x0][0x608] ;  /* 0x00018200ff087b82 */ /* 0x000e620000000800 */
[----:B------:R-:W-:-:S04]  /*42b0*/  IMAD.WIDE.U32 R4, R3, R14, R16 ;  /* 0x0000000e03047225 */ /* 0x000fc800078e0010 */
[----:B------:R-:W-:Y:S01]  /*42c0*/  IMAD R3, R3, R15, R0 ;  /* 0x0000000f03037224 */ /* 0x000fe200078e0200 */
[----:B------:R-:W-:Y:S02]  /*42d0*/  I2FP.F32.U32 R0, R24 ;  /* 0x0000001800007245 */ /* 0x000fe40000201000 */
[----:B------:R-:W2:Y:S01]  /*42e0*/  LDC R26, c[0x0][0x658] ;  /* 0x00019600ff1a7b82 */ /* 0x000ea20000000800 */
[----:B------:R-:W-:Y:S01]  /*42f0*/  IMAD.IADD R3, R5, 0x1, R3 ;  /* 0x0000000105037824 */ /* 0x000fe200078e0203 */
[----:B---3--:R-:W-:Y:S01]  /*4300*/  ISETP.NE.U32.AND P0, PT, R28, RZ, PT ;  /* 0x000000ff1c00720c */ /* 0x008fe20003f05070 */
[----:B------:R-:W-:Y:S01]  /*4310*/  FMUL R0, R0, UR4 ;  /* 0x0000000400007c20 */ /* 0x000fe20008400000 */
[----:B------:R-:W-:Y:S02]  /*4320*/  IMAD.MOV.U32 R5, RZ, RZ, -0x1 ;  /* 0xffffffffff057424 */ /* 0x000fe400078e00ff */
[----:B------:R-:W-:Y:S01]  /*4330*/  ISETP.NE.AND.EX P0, PT, R29, RZ, PT, P0 ;  /* 0x000000ff1d00720c */ /* 0x000fe20003f05300 */
[----:B------:R3:W4:Y:S01]  /*4340*/  F2I.U32.TRUNC.NTZ R13, R0 ;  /* 0x00000000000d7305 */ /* 0x000722000020f000 */
[----:B------:R-:W3:Y:S01]  /*4350*/  LDC R15, c[0x0][0x148] ;  /* 0x00005200ff0f7b82 */ /* 0x000ee20000000800 */
[----:B0-----:R-:W-:-:S02]  /*4360*/  SHF.R.U64 R12, R4, R6, R3 ;  /* 0x00000006040c7219 */ /* 0x001fc40000001203 */
[----:B------:R-:W-:-:S05]  /*4370*/  SHF.R.U32.HI R3, RZ, R6, R3 ;  /* 0x00000006ff037219 */ /* 0x000fca0000011603 */
[----:B------:R-:W0:Y:S01]  /*4380*/  LDC R20, c[0x0][0x600] ;  /* 0x00018000ff147b82 */ /* 0x000e220000000800 */
[-CC-:B-1----:R-:W-:Y:S02]  /*4390*/  SHF.R.U64 R10, R12, R8.reuse, R3.reuse ;  /* 0x000000080c0a7219 */ /* 0x182fe40000001203 */
[----:B------:R-:W-:-:S05]  /*43a0*/  SHF.R.U32.HI R3, RZ, R8, R3 ;  /* 0x00000008ff037219 */ /* 0x000fca0000011603 */
[----:B------:R-:W1:Y:S01]  /*43b0*/  LDC R27, c[0x0][0x648] ;  /* 0x00019200ff1b7b82 */ /* 0x000e620000000800 */
[-C--:B--2---:R-:W-:Y:S02]  /*43c0*/  SHF.L.U32 R4, R5, R26.reuse, RZ ;  /* 0x0000001a05047219 */ /* 0x084fe400000006ff */
[-CC-:B------:R-:W-:Y:S02]  /*43d0*/  SHF.R.U64 R14, R10, R26.reuse, R3.reuse ;  /* 0x0000001a0a0e7219 */ /* 0x180fe40000001203 */
[----:B------:R-:W-:Y:S02]  /*43e0*/  SHF.R.U32.HI R5, RZ, R26, R3 ;  /* 0x0000001aff057219 */ /* 0x000fe40000011603 */
[----:B------:R-:W-:Y:S01]  /*43f0*/  LOP3.LUT R25, RZ, R4, RZ, 0x33, !PT ;  /* 0x00000004ff197212 */ /* 0x000fe200078e33ff */
[----:B------:R-:W2:Y:S01]  /*4400*/  LDC R30, c[0x0][0x638] ;  /* 0x00018e00ff1e7b82 */ /* 0x000ea20000000800 */
[----:B------:R-:W-:Y:S01]  /*4410*/  SHF.L.U32 R26, R7, R26, RZ ;  /* 0x0000001a071a7219 */ /* 0x000fe200000006ff */
[----:B------:R-:W-:-:S06]  /*4420*/  IMAD.MOV.U32 R4, RZ, RZ, R14 ;  /* 0x000000ffff047224 */ /* 0x000fcc00078e000e */
[----:B------:R-:W0:Y:S01]  /*4430*/  LDC R31, c[0x0][0x610] ;  /* 0x00018400ff1f7b82 */ /* 0x000e220000000800 */
[----:B----4-:R-:W-:Y:S05]  /*4440*/  @!P0 BRA `(.L_x_93) ;  /* 0x0000000000288947 */ /* 0x010fea0003800000 */
[----:B------:R-:W4:Y:S02]  /*4450*/  LDC R3, c[0x0][0x64c] ;  /* 0x00019300ff037b82 */ /* 0x000f240000000800 */
[----:B----4-:R-:W-:-:S05]  /*4460*/  IADD3 R3, P0, R14, R3, RZ ;  /* 0x000000030e037210 */ /* 0x010fca0007f1e0ff */
        /* <DEDUP_REMOVED lines=8> */
.L_x_93:
[----:B------:R-:W-:Y:S01]  /*44f0*/  ISETP.NE.AND P0, PT, R2, 0x1, PT ;  /* 0x000000010200780c */ /* 0x000fe20003f05270 */
[----:B0-----:R-:W-:Y:S01]  /*4500*/  VIADD R7, R20, 0xffffffff ;  /* 0xffffffff14077836 */ /* 0x001fe20000000000 */
[----:B-1-3--:R-:W-:Y:S01]  /*4510*/  SHF.R.U64 R0, R4, R27, R5 ;  /* 0x0000001b04007219 */ /* 0x00afe20000001205 */
[----:B------:R-:W-:Y:S01]  /*4520*/  IMAD.MOV R13, RZ, RZ, -R13 ;  /* 0x000000ffff0d7224 */ /* 0x000fe200078e0a0d */
[----:B------:R-:W-:Y:S01]  /*4530*/  LOP3.LUT R5, R10, R25, RZ, 0xc0, !PT ;  /* 0x000000190a057212 */ /* 0x000fe200078ec0ff */
[----:B------:R-:W-:Y:S01]  /*4540*/  IMAD.MOV.U32 R4, RZ, RZ, 0x1 ;  /* 0x00000001ff047424 */ /* 0x000fe200078e00ff */
[----:B------:R-:W-:Y:S01]  /*4550*/  LOP3.LUT R12, R12, R7, RZ, 0xc0, !PT ;  /* 0x000000070c0c7212 */ /* 0x000fe200078ec0ff */
[----:B------:R-:W-:Y:S02]  /*4560*/  IMAD.MOV R3, RZ, RZ, -R0 ;  /* 0x000000ffff037224 */ /* 0x000fe400078e0a00 */
[----:B------:R-:W-:Y:S02]  /*4570*/  IMAD R0, R26, R0, R5 ;  /* 0x000000001a007224 */ /* 0x000fe400078e0205 */
[----:B--2---:R-:W-:-:S02]  /*4580*/  IMAD R3, R3, R30, R14 ;  /* 0x0000001e03037224 */ /* 0x004fc400078e020e */
[----:B------:R-:W-:Y:S02]  /*4590*/  @P0 IMAD R21, R15, R13, R24 ;  /* 0x0000000d0f150224 */ /* 0x000fe400078e0218 */
[----:B------:R-:W-:Y:S01]  /*45a0*/  IMAD R5, R3, R20, R12 ;  /* 0x0000001403057224 */ /* 0x000fe200078e020c */
[----:B------:R-:W-:Y:S01]  /*45b0*/  PRMT R3, R4, 0x7610, R3 ;  /* 0x0000761004037816 */ /* 0x000fe20000000003 */
[----:B------:R-:W-:-:S05]  /*45c0*/  IMAD R0, R0, R31, R21 ;  /* 0x0000001f00007224 */ /* 0x000fca00078e0215 */
[----:B------:R-:W-:Y:S02]  /*45d0*/  SEL R59, R5, R0, !P0 ;  /* 0x00000000053b7207 */ /* 0x000fe40004000000 */
[----:B------:R-:W-:-:S07]  /*45e0*/  SEL R0, R0, R5, !P0 ;  /* 0x0000000500007207 */ /* 0x000fce0004000000 */
.L_x_91:
[----:B------:R-:W-:Y:S01]  /*45f0*/  LOP3.LUT P0, RZ, R3, 0xff, RZ, 0xc0, !PT ;  /* 0x000000ff03ff7812 */ /* 0x000fe2000780c0ff */
[----:B------:R-:W-:-:S12]  /*4600*/  IMAD.MOV.U32 R58, RZ, RZ, R0 ;  /* 0x000000ffff3a7224 */ /* 0x000fd800078e0000 */
[----:B------:R-:W-:Y:S05]  /*4610*/  @P0 BRA `(.L_x_94) ;  /* 0xffffffc800440947 */ /* 0x000fea000383ffff */
[----:B------:R-:W-:Y:S05]  /*4620*/  EXIT ;  /* 0x000000000000794d */ /* 0x000fea0003800000 */
.L_x_3:
[----:B0-----:R-:W-:Y:S01]  /*4630*/  ULDC.64 UR4, c[0x0][0x650] ;  /* 0x0001940000047ab9 */ /* 0x001fe20000000a00 */
        /* <DEDUP_REMOVED lines=25> */
.L_x_96:
[--C-:B------:R-:W-:Y:S01]  /*47d0*/  SHF.R.U64 R12, R10, R14, R11.reuse ;  /* 0x0000000e0a0c7219 */ /* 0x100fe2000000120b */
[----:B------:R-:W0:Y:S01]  /*47e0*/  LDC R22, c[0x0][0x618] ;  /* 0x00018600ff167b82 */ /* 0x000e220000000800 */
[----:B------:R-:W-:Y:S01]  /*47f0*/  I2FP.F32.U32 R6, R4 ;  /* 0x0000000400067245 */ /* 0x000fe20000201000 */
[----:B------:R-:W-:Y:S01]  /*4800*/  ULDC UR4, c[0x0][0x150] ;  /* 0x0000540000047ab9 */ /* 0x000fe20000000800 */
[----:B------:R-:W-:Y:S02]  /*4810*/  SHF.R.U32.HI R5, RZ, R14, R11 ;  /* 0x0000000eff057219 */ /* 0x000fe4000001160b */
[----:B------:R-:W-:Y:S01]  /*4820*/  IADD3 R9, P0, RZ, -R12, RZ ;  /* 0x8000000cff097210 */ /* 0x000fe20007f1e0ff */
[----:B------:R-:W-:Y:S01]  /*4830*/  FMUL R11, R6, UR4 ;  /* 0x00000004060b7c20 */ /* 0x000fe20008400000 */
[----:B------:R-:W-:Y:S01]  /*4840*/  ULDC UR4, c[0x0][0x154] ;  /* 0x0000550000047ab9 */ /* 0x000fe20000000800 */
[----:B------:R-:W1:Y:S02]  /*4850*/  LDC.64 R24, c[0x0][0x640] ;  /* 0x00019000ff187b82 */ /* 0x000e640000000a00 */
[----:B------:R-:W-:-:S02]  /*4860*/  IMAD.X R5, RZ, RZ, ~R5, P0 ;  /* 0x000000ffff057224 */ /* 0x000fc400000e0e05 */
[----:B------:R-:W2:Y:S01]  /*4870*/  F2I.U32.TRUNC.NTZ R11, R11 ;  /* 0x0000000b000b7305 */ /* 0x000ea2000020f000 */
[----:B------:R-:W-:-:S03]  /*4880*/  IMAD.WIDE.U32 R6, R9, R20, R16 ;  /* 0x0000001409067225 */ /* 0x000fc600078e0010 */
[----:B------:R-:W3:Y:S01]  /*4890*/  LDC R13, c[0x0][0x144] ;  /* 0x00005100ff0d7b82 */ /* 0x000ee20000000800 */
[----:B------:R-:W-:-:S04]  /*48a0*/  IMAD R8, R5, R20, RZ ;  /* 0x0000001405087224 */ /* 0x000fc800078e02ff */
[----:B------:R-:W-:Y:S02]  /*48b0*/  IMAD R5, R9, R21, R8 ;  /* 0x0000001509057224 */ /* 0x000fe400078e0208 */
[----:B------:R-:W-:Y:S01]  /*48c0*/  IMAD.MOV.U32 R8, RZ, RZ, -0x1 ;  /* 0xffffffffff087424 */ /* 0x000fe200078e00ff */
[----:B------:R-:W4:Y:S01]  /*48d0*/  LDC R14, c[0x0][0x608] ;  /* 0x00018200ff0e7b82 */ /* 0x000f220000000800 */
[----:B------:R-:W-:Y:S01]  /*48e0*/  IMAD.IADD R5, R7, 0x1, R5 ;  /* 0x0000000107057824 */ /* 0x000fe200078e0205 */
[----:B------:R-:W-:-:S04]  /*48f0*/  I2FP.F32.U32 R7, R3 ;  /* 0x0000000300077245 */ /* 0x000fc80000201000 */
[-C--:B0-----:R-:W-:Y:S01]  /*4900*/  SHF.R.U64 R10, R6, R22.reuse, R5 ;  /* 0x00000016060a7219 */ /* 0x081fe20000001205 */
[----:B--2---:R-:W-:Y:S01]  /*4910*/  IMAD.MOV R6, RZ, RZ, -R11 ;  /* 0x000000ffff067224 */ /* 0x004fe200078e0a0b */
[----:B------:R-:W0:Y:S01]  /*4920*/  LDC R9, c[0x0][0x658] ;  /* 0x00019600ff097b82 */ /* 0x000e220000000800 */
[----:B-1----:R-:W-:Y:S01]  /*4930*/  ISETP.NE.U32.AND P0, PT, R24, RZ, PT ;  /* 0x000000ff1800720c */ /* 0x002fe20003f05070 */
[----:B------:R-:W-:Y:S01]  /*4940*/  FMUL R7, R7, UR4 ;  /* 0x0000000407077c20 */ /* 0x000fe20008400000 */
[----:B------:R-:W-:Y:S02]  /*4950*/  SHF.R.U32.HI R5, RZ, R22, R5 ;  /* 0x00000016ff057219 */ /* 0x000fe40000011605 */
[----:B------:R-:W-:-:S03]  /*4960*/  ISETP.NE.AND.EX P0, PT, R25, RZ, PT, P0 ;  /* 0x000000ff1900720c */ /* 0x000fc60003f05300 */
[----:B------:R-:W1:Y:S01]  /*4970*/  LDC R20, c[0x0][0x148] ;  /* 0x00005200ff147b82 */ /* 0x000e620000000800 */
[----:B---3--:R-:W-:Y:S02]  /*4980*/  IMAD R23, R13, R6, R4 ;  /* 0x000000060d177224 */ /* 0x008fe400078e0204 */
[----:B------:R-:W-:-:S05]  /*4990*/  IMAD.MOV.U32 R6, RZ, RZ, 0x1 ;  /* 0x00000001ff067424 */ /* 0x000fca00078e00ff */
[----:B------:R-:W2:Y:S01]  /*49a0*/  LDC R21, c[0x0][0x600] ;  /* 0x00018000ff157b82 */ /* 0x000ea20000000800 */
[-CC-:B----4-:R-:W-:Y:S02]  /*49b0*/  SHF.R.U64 R13, R10, R14.reuse, R5.reuse ;  /* 0x0000000e0a0d7219 */ /* 0x190fe40000001205 */
[----:B------:R-:W-:Y:S02]  /*49c0*/  SHF.R.U32.HI R4, RZ, R14, R5 ;  /* 0x0000000eff047219 */ /* 0x000fe40000011605 */
[----:B------:R3:W4:Y:S03]  /*49d0*/  F2I.U32.TRUNC.NTZ R14, R7 ;  /* 0x00000007000e7305 */ /* 0x000726000020f000 */
[----:B------:R-:W1:Y:S01]  /*49e0*/  LDC R26, c[0x0][0x648] ;  /* 0x00019200ff1a7b82 */ /* 0x000e620000000800 */
[-C--:B0-----:R-:W-:Y:S02]  /*49f0*/  SHF.R.U64 R15, R13, R9.reuse, R4 ;  /* 0x000000090d0f7219 */ /* 0x081fe40000001204 */
[----:B------:R-:W-:-:S02]  /*4a00*/  SHF.L.U32 R8, R8, R9, RZ ;  /* 0x0000000908087219 */ /* 0x000fc400000006ff */
[-C--:B------:R-:W-:Y:S01]  /*4a10*/  SHF.R.U32.HI R5, RZ, R9.reuse, R4 ;  /* 0x00000009ff057219 */ /* 0x080fe20000011604 */
[----:B------:R-:W-:Y:S01]  /*4a20*/  IMAD.MOV.U32 R4, RZ, RZ, R15 ;  /* 0x000000ffff047224 */ /* 0x000fe200078e000f */
[----:B------:R-:W-:Y:S01]  /*4a30*/  SHF.L.U32 R22, R6, R9, RZ ;  /* 0x0000000906167219 */ /* 0x000fe200000006ff */
[----:B------:R-:W0:Y:S01]  /*4a40*/  LDC R27, c[0x0][0x638] ;  /* 0x00018e00ff1b7b82 */ /* 0x000e220000000800 */
[----:B------:R-:W-:-:S07]  /*4a50*/  LOP3.LUT R28, RZ, R8, RZ, 0x33, !PT ;  /* 0x00000008ff1c7212 */ /* 0x000fce00078e33ff */
        /* <DEDUP_REMOVED lines=12> */
.L_x_97:
[----:B------:R-:W-:Y:S01]  /*4b20*/  ISETP.NE.AND P0, PT, R2, 0x1, PT ;  /* 0x000000010200780c */ /* 0x000fe20003f05270 */
[----:B--2---:R-:W-:Y:S01]  /*4b30*/  VIADD R7, R21, 0xffffffff ;  /* 0xffffffff15077836 */ /* 0x004fe20000000000 */
[----:B-1----:R-:W-:Y:S01]  /*4b40*/  SHF.R.U64 R5, R4, R26, R5 ;  /* 0x0000001a04057219 */ /* 0x002fe20000001205 */
[----:B------:R-:W-:Y:S01]  /*4b50*/  IMAD.MOV R14, RZ, RZ, -R14 ;  /* 0x000000ffff0e7224 */ /* 0x000fe200078e0a0e */
[----:B------:R-:W-:Y:S01]  /*4b60*/  LOP3.LUT R4, R13, R28, RZ, 0xc0, !PT ;  /* 0x0000001c0d047212 */ /* 0x000fe200078ec0ff */
[----:B------:R-:W-:Y:S01]  /*4b70*/  IMAD.MOV.U32 R8, RZ, RZ, R12 ;  /* 0x000000ffff087224 */ /* 0x000fe200078e000c */
[----:B------:R-:W-:Y:S01]  /*4b80*/  LOP3.LUT R10, R10, R7, RZ, 0xc0, !PT ;  /* 0x000000070a0a7212 */ /* 0x000fe200078ec0ff */
[----:B------:R-:W-:Y:S02]  /*4b90*/  IMAD.MOV R6, RZ, RZ, -R5 ;  /* 0x000000ffff067224 */ /* 0x000fe400078e0a05 */
[----:B------:R-:W-:-:S04]  /*4ba0*/  IMAD R4, R22, R5, R4 ;  /* 0x0000000516047224 */ /* 0x000fc800078e0204 */
[----:B------:R-:W-:Y:S02]  /*4bb0*/  @P0 IMAD R23, R20, R14, R3 ;  /* 0x0000000e14170224 */ /* 0x000fe400078e0203 */
[----:B0-----:R-:W-:Y:S02]  /*4bc0*/  IMAD R3, R6, R27, R15 ;  /* 0x0000001b06037224 */ /* 0x001fe400078e020f */
[----:B------:R-:W-:Y:S02]  /*4bd0*/  IMAD R7, R4, R29, R23 ;  /* 0x0000001d04077224 */ /* 0x000fe400078e0217 */
[----:B------:R-:W-:Y:S02]  /*4be0*/  IMAD R4, R3, R21, R10 ;  /* 0x0000001503047224 */ /* 0x000fe400078e020a */
[----:B------:R-:W-:-:S03]  /*4bf0*/  IMAD.MOV.U32 R6, RZ, RZ, 0x1 ;  /* 0x00000001ff067424 */ /* 0x000fc600078e00ff */
[----:B------:R-:W-:Y:S02]  /*4c00*/  SEL R9, R4, R7, !P0 ;  /* 0x0000000704097207 */ /* 0x000fe40004000000 */
[----:B------:R-:W-:-:S07]  /*4c10*/  SEL R7, R7, R4, !P0 ;  /* 0x0000000407077207 */ /* 0x000fce0004000000 */
.L_x_95:
[----:B------:R-:W-:-:S08]  /*4c20*/  NOP ;  /* 0x0000000000007918 */ /* 0x000fd00000000000 */
[----:B------:R-:W0:-:S00]  /*4c30*/  USETMAXREG.DEALLOC.CTAPOOL 0x28 ;  /* 0x00000028000079c8 */ /* 0x000e0000080e0500 */
[----:B0-----:R-:W-:-:S13]  /*4c40*/  ISETP.NE.AND P0, PT, R0, RZ, PT ;  /* 0x000000ff0000720c */ /* 0x001fda0003f05270 */
[----:B------:R-:W-:Y:S05]  /*4c50*/  @P0 EXIT ;  /* 0x000000000000094d */ /* 0x000fea0003800000 */
[----:B------:R-:W-:Y:S01]  /*4c60*/  LOP3.LUT P0, RZ, R6, 0xff, RZ, 0xc0, !PT ;  /* 0x000000ff06ff7812 */ /* 0x000fe2000780c0ff */
[----:B------:R-:W-:Y:S02]  /*4c70*/  IMAD.MOV.U32 R3, RZ, RZ, 0x1 ;  /* 0x00000001ff037424 */ /* 0x000fe400078e00ff */
[----:B------:R-:W-:-:S10]  /*4c80*/  IMAD.MOV.U32 R0, RZ, RZ, RZ ;  /* 0x000000ffff007224 */ /* 0x000fd400078e00ff */
[----:B------:R-:W-:Y:S05]  /*4c90*/  @!P0 BRA `(.L_x_98) ;  /* 0x0000000c00348947 */ /* 0x000fea0003800000 */
[----:B------:R-:W0:Y:S01]  /*4ca0*/  LDC R0, c[0x0][0x28c] ;  /* 0x0000a300ff007b82 */ /* 0x000e220000000800 */
[----:B------:R-:W-:Y:S01]  /*4cb0*/  ULDC UR5, c[0x0][0x600] ;  /* 0x0001800000057ab9 */ /* 0x000fe20000000800 */
[----:B------:R-:W-:Y:S01]  /*4cc0*/  ULDC UR4, c[0x0][0xc] ;  /* 0x0000030000047ab9 */ /* 0x000fe20000000800 */
[----:B------:R-:W-:Y:S01]  /*4cd0*/  UIADD3 UR16, UR5, -0x1, URZ ;  /* 0xffffffff05107890 */ /* 0x000fe2000fffe03f */
[C---:B------:R-:W-:Y:S01]  /*4ce0*/  LOP3.LUT P2, RZ, R18.reuse, 0x7f, RZ, 0xc0, !PT ;  /* 0x0000007f12ff7812 */ /* 0x040fe2000784c0ff */
[----:B------:R-:W-:Y:S01]  /*4cf0*/  ULDC UR6, c[0x0][0x658] ;  /* 0x0001960000067ab9 */ /* 0x000fe20000000800 */
[----:B------:R-:W-:Y:S01]  /*4d00*/  ULDC UR5, c[0x0][0x10] ;  /* 0x0000040000057ab9 */ /* 0x000fe20000000800 */
[----:B------:R-:W-:Y:S01]  /*4d10*/  UMOV UR7, 0xffffffff ;  /* 0xffffffff00077882 */ /* 0x000fe20000000000 */
[----:B------:R-:W-:Y:S01]  /*4d20*/  UMOV UR8, 0x1 ;  /* 0x0000000100087882 */ /* 0x000fe20000000000 */
[----:B------:R-:W-:Y:S01]  /*4d30*/  UIMAD.WIDE.U32 UR4, UR4, UR5, URZ ;  /* 0x00000005040472a5 */ /* 0x000fe2000f8e003f */
[----:B------:R-:W-:Y:S01]  /*4d40*/  LOP3.LUT P0, RZ, R18, 0x1f, RZ, 0xc0, !PT ;  /* 0x0000001f12ff7812 */ /* 0x000fe2000780c0ff */
[----:B------:R-:W-:Y:S01]  /*4d50*/  USHF.L.U32 UR7, UR7, UR6, URZ ;  /* 0x0000000607077299 */ /* 0x000fe2000800063f */
[----:B------:R-:W-:Y:S01]  /*4d60*/  BSSY B0, `(.L_x_98) ;  /* 0x00000c0000007945 */ /* 0x000fe20003800000 */
[----:B------:R-:W-:Y:S01]  /*4d70*/  USHF.L.U32 UR18, UR8, UR6, URZ ;  /* 0x0000000608127299 */ /* 0x000fe2000800063f */
[----:B------:R-:W-:Y:S01]  /*4d80*/  IMAD.MOV.U32 R11, RZ, RZ, 0x1 ;  /* 0x00000001ff0b7424 */ /* 0x000fe200078e00ff */
[----:B------:R-:W-:Y:S01]  /*4d90*/  LOP3.LUT R18, R19, 0x2, RZ, 0xfc, !PT ;  /* 0x0000000213127812 */ /* 0x000fe200078efcff */
[----:B------:R-:W-:Y:S01]  /*4da0*/  ULDC UR6, c[0x0][0x14] ;  /* 0x0000050000067ab9 */ /* 0x000fe20000000800 */
[----:B------:R-:W-:Y:S01]  /*4db0*/  PLOP3.LUT P0, PT, P0, P2, PT, 0x8a, 0x0 ;  /* 0x000000000000781c */ /* 0x000fe20000705172 */
[----:B------:R-:W-:-:S02]  /*4dc0*/  UIMAD.WIDE.U32 UR20, UR4, UR6, URZ ;  /* 0x00000006041472a5 */ /* 0x000fc4000f8e003f */
[----:B------:R-:W-:Y:S02]  /*4dd0*/  UIMAD UR13, UR5, UR6, URZ ;  /* 0x00000006050d72a4 */ /* 0x000fe4000f8e023f */
[----:B------:R-:W-:Y:S01]  /*4de0*/  ULOP3.LUT UR17, URZ, UR7, URZ, 0x33, !UPT ;  /* 0x000000073f117292 */ /* 0x000fe2000f8e333f */
[----:B0-----:R-:W-:Y:S01]  /*4df0*/  VIADD R0, R0, 0x3f ;  /* 0x0000003f00007836 */ /* 0x001fe20000000000 */
[----:B------:R-:W-:Y:S01]  /*4e00*/  UIADD3 UR13, UR21, UR13, URZ ;  /* 0x0000000d150d7290 */ /* 0x000fe2000fffe03f */
[----:B------:R-:W-:-:S03]  /*4e10*/  ULDC.64 UR22, c[0x0][0x198] ;  /* 0x0000660000167ab9 */ /* 0x000fc60000000a00 */
[----:B------:R-:W-:-:S04]  /*4e20*/  SHF.R.S32.HI R3, RZ, 0x1f, R0 ;  /* 0x0000001fff037819 */ /* 0x000fc80000011400 */
[----:B------:R-:W-:Y:S01]  /*4e30*/  LEA.HI R3, R3, R0, RZ, 0x6 ;  /* 0x0000000003037211 */ /* 0x000fe200078f30ff */
[----:B------:R-:W-:-:S03]  /*4e40*/  IMAD.MOV.U32 R0, RZ, RZ, RZ ;  /* 0x000000ffff007224 */ /* 0x000fc600078e00ff */
[----:B------:R-:W-:Y:S01]  /*4e50*/  SHF.R.S32.HI R13, RZ, 0x6, R3 ;  /* 0x00000006ff0d7819 */ /* 0x000fe20000011403 */
[----:B------:R-:W-:-:S04]  /*4e60*/  IMAD.MOV.U32 R3, RZ, RZ, 0x1 ;  /* 0x00000001ff037424 */ /* 0x000fc800078e00ff */
[----:B------:R-:W-:-:S07]  /*4e70*/  VIADD R10, R13, 0x1 ;  /* 0x000000010d0a7836 */ /* 0x000fce0000000000 */
.L_x_110:
[----:B------:R-:W-:-:S03]  /*4e80*/  UMOV UR4, 0xffffffff ;  /* 0xffffffff00047882 */ /* 0x000fc60000000000 */
[----:B------:R-:W-:Y:S05]  /*4e90*/  BRA.DIV UR4, `(.L_x_99) ;  /* 0x0000000e04a07947 */ /* 0x000fea000b800000 */
[----:B------:R-:W-:-:S13]  /*4ea0*/  ELECT P6, URZ, PT ;  /* 0x00000000003f782f */ /* 0x000fda00038c0000 */
.L_x_121:
[----:B------:R-:W0:Y:S01]  /*4eb0*/  LDC R4, c[0x0][0x28c] ;  /* 0x0000a300ff047b82 */ /* 0x000e220000000800 */
[----:B------:R-:W-:Y:S01]  /*4ec0*/  BSSY B1, `(.L_x_100) ;  /* 0x0000037000017945 */ /* 0x000fe20003800000 */
[----:B0-----:R-:W-:-:S13]  /*4ed0*/  ISETP.LT.OR P6, PT, R4, 0x1, !P6 ;  /* 0x000000010400780c */ /* 0x001fda00077c1670 */
[----:B------:R-:W-:Y:S05]  /*4ee0*/  @P6 BRA `(.L_x_101) ;  /* 0x0000000000d06947 */ /* 0x000fea0003800000 */
[----:B------:R-:W-:Y:S02]  /*4ef0*/  IMAD.SHL.U32 R14, R9, 0x40, RZ ;  /* 0x00000040090e7824 */ /* 0x000fe400078e00ff */
[----:B------:R-:W-:Y:S02]  /*4f00*/  IMAD.SHL.U32 R15, R7, 0x80, RZ ;  /* 0x00000080070f7824 */ /* 0x000fe400078e00ff */
[----:B------:R-:W-:Y:S02]  /*4f10*/  IMAD.MOV.U32 R20, RZ, RZ, RZ ;  /* 0x000000ffff147224 */ /* 0x000fe400078e00ff */
[----:B------:R-:W-:Y:S02]  /*4f20*/  IMAD.MOV.U32 R4, RZ, RZ, R10 ;  /* 0x000000ffff047224 */ /* 0x000fe400078e000a */
[----:B------:R-:W-:Y:S02]  /*4f30*/  IMAD.MOV.U32 R5, RZ, RZ, R3 ;  /* 0x000000ffff057224 */ /* 0x000fe400078e0003 */
[----:B------:R-:W-:-:S07]  /*4f40*/  IMAD.MOV.U32 R6, RZ, RZ, R0 ;  /* 0x000000ffff067224 */ /* 0x000fce00078e0000 */
.L_x_105:
[----:B------:R-:W0:Y:S01]  /*4f50*/  S2R R12, SR_CgaCtaId ;  /* 0x00000000000c7919 */ /* 0x000e220000008800 */
[----:B------:R-:W-:Y:S01]  /*4f60*/  MOV R7, 0x400 ;  /* 0x0000040000077802 */ /* 0x000fe20000000f00 */
[----:B------:R-:W1:Y:S03]  /*4f70*/  @!P2 LDC R9, c[0x0][0x500] ;  /* 0x00014000ff09ab82 */ /* 0x000e660000000800 */
[----:B0-----:R-:W-:Y:S02]  /*4f80*/  LEA R21, R12, R7, 0x18 ;  /* 0x000000070c157211 */ /* 0x001fe400078ec0ff */
[----:B------:R-:W-:-:S03]  /*4f90*/  SHF.L.U32 R7, R5, 0x1f, RZ ;  /* 0x0000001f05077819 */ /* 0x000fc600000006ff */
[----:B------:R-:W-:-:S04]  /*4fa0*/  IMAD R12, R6, 0x8, R21 ;  /* 0x00000008060c7824 */ /* 0x000fc800078e0215 */
[----:B------:R-:W0:Y:S02]  /*4fb0*/  SYNCS.PHASECHK.TRANS64.TRYWAIT P1, [R12+URZ+0x20], R7 ;  /* 0x000020070c0075a7 */ /* 0x000e24000802017f */
[----:B01----:R-:W-:Y:S05]  /*4fc0*/  @!P1 BRA `(.L_x_102) ;  /* 0x0000000c00749947 */ /* 0x003fea0003800000 */
.L_x_122:
[----:B0-----:R-:W-:Y:S01]  /*4fd0*/  PRMT R7, R18, 0x9910, RZ ;  /* 0x0000991012077816 */ /* 0x001fe200000000ff */
[----:B------:R0:W-:Y:S03]  /*4fe0*/  @!P2 SYNCS.ARRIVE.TRANS64 RZ, [R12+URZ], R9 ;  /* 0x000000090cffa9a7 */ /* 0x0001e6000800003f */
[----:B------:R-:W-:-:S13]  /*4ff0*/  ISETP.NE.AND P1, PT, R7, 0x2, PT ;  /* 0x000000020700780c */ /* 0x000fda0003f25270 */
[----:B0-----:R-:W-:Y:S05]  /*5000*/  @P1 BRA `(.L_x_103) ;  /* 0x0000000000041947 */ /* 0x001fea0003800000 */
[----:B------:R-:W-:Y:S01]  /*5010*/  BPT.TRAP 0x1 ;  /* 0x000000040000795c */ /* 0x000fe20000300000 */
.L_x_103:
[----:B------:R-:W-:Y:S05]  /*5020*/  @P0 BRA `(.L_x_104) ;  /* 0x0000000000040947 */ /* 0x000fea0003800000 */
[----:B------:R-:W-:Y:S01]  /*5030*/  BPT.TRAP 0x1 ;  /* 0x000000040000795c */ /* 0x000fe20000300000 */
.L_x_104:
[--C-:B------:R-:W-:Y:S01]  /*5040*/  IMAD R7, R6, 0x4000, R21.reuse ;  /* 0x0000400006077824 */ /* 0x100fe200078e0215 */
[----:B------:R-:W-:Y:S01]  /*5050*/  R2UR UR9, R12 ;  /* 0x000000000c0972ca */ /* 0x000fe200000e0000 */
[----:B------:R-:W-:Y:S01]  /*5060*/  IMAD R21, R6, 0x2000, R21 ;  /* 0x0000200006157824 */ /* 0x000fe200078e0215 */
[----:B------:R-:W-:Y:S01]  /*5070*/  UIADD3 UR4, UP0, UR22, 0xf0, URZ ;  /* 0x000000f016047890 */ /* 0x000fe2000ff1e03f */
[----:B------:R-:W-:Y:S01]  /*5080*/  VIADD R4, R4, 0xffffffff ;  /* 0xffffffff04047836 */ /* 0x000fe20000000000 */
[----:B------:R-:W-:Y:S01]  /*5090*/  R2UR UR5, R7 ;  /* 0x00000000070572ca */ /* 0x000fe200000e0000 */
[----:B------:R-:W-:Y:S01]  /*50a0*/  UIADD3 UR24, UP1, UR22, 0x1f0, URZ ;  /* 0x000001f016187890 */ /* 0x000fe2000ff3e03f */
[----:B------:R-:W-:Y:S01]  /*50b0*/  R2UR UR8, R21 ;  /* 0x00000000150872ca */ /* 0x000fe200000e0000 */
[----:B------:R-:W-:Y:S01]  /*50c0*/  VIADD R6, R6, 0x1 ;  /* 0x0000000106067836 */ /* 0x000fe20000000000 */
[----:B------:R-:W-:Y:S01]  /*50d0*/  R2UR UR11, R15 ;  /* 0x000000000f0b72ca */ /* 0x000fe200000e0000 */
[----:B------:R-:W-:Y:S01]  /*50e0*/  UIADD3.X UR25, URZ, UR23, URZ, UP1, !UPT ;  /* 0x000000173f197290 */ /* 0x000fe20008ffe43f */
[----:B------:R-:W-:Y:S01]  /*50f0*/  R2UR UR10, R20 ;  /* 0x00000000140a72ca */ /* 0x000fe200000e0000 */
[----:B------:R-:W-:Y:S01]  /*5100*/  UMOV UR6, 0x0 ;  /* 0x0000000000067882 */ /* 0x000fe20000000000 */
[----:B------:R-:W-:Y:S01]  /*5110*/  R2UR UR12, R8 ;  /* 0x00000000080c72ca */ /* 0x000fe200000e0000 */
[----:B------:R-:W-:Y:S01]  /*5120*/  UMOV UR7, 0x10000000 ;  /* 0x1000000000077882 */ /* 0x000fe20000000000 */
[----:B------:R-:W-:Y:S01]  /*5130*/  R2UR UR19, R14 ;  /* 0x000000000e1372ca */ /* 0x000fe200000e0000 */
[----:B------:R-:W-:Y:S01]  /*5140*/  VIADD R20, R20, 0x40 ;  /* 0x0000004014147836 */ /* 0x000fe20000000000 */
[----:B------:R-:W-:Y:S01]  /*5150*/  ISETP.GT.AND P3, PT, R4, 0x1, PT ;  /* 0x000000010400780c */ /* 0x000fe20003f64270 */
[----:B------:R-:W-:Y:S01]  /*5160*/  UIADD3 UR14, UR5, 0x100, URZ ;  /* 0x00000100050e7890 */ /* 0x000fe2000fffe03f */
[----:B------:R-:W-:Y:S01]  /*5170*/  ISETP.NE.AND P1, PT, R6, 0x4, PT ;  /* 0x000000040600780c */ /* 0x000fe20003f25270 */
[----:B------:R-:W-:-:S02]  /*5180*/  UIADD3.X UR5, URZ, UR23, URZ, UP0, !UPT ;  /* 0x000000173f057290 */ /* 0x000fc400087fe43f */
[----:B------:R-:W-:Y:S01]  /*5190*/  UIADD3 UR15, UR8, 0x10100, URZ ;  /* 0x00010100080f7890 */ /* 0x000fe2000fffe03f */
[----:B------:R-:W-:Y:S02]  /*51a0*/  SEL R12, RZ, 0x1, P1 ;  /* 0x00000001ff0c7807 */ /* 0x000fe40000800000 */
[----:B------:R-:W-:Y:S01]  /*51b0*/  UMOV UR8, UR14 ;  /* 0x0000000e00087c82 */ /* 0x000fe20008000000 */
[----:B------:R-:W-:Y:S02]  /*51c0*/  SEL R6, R6, RZ, P1 ;  /* 0x000000ff06067207 */ /* 0x000fe40000800000 */
[----:B------:R-:W-:Y:S01]  /*51d0*/  LOP3.LUT R5, R5, R12, RZ, 0x3c, !PT ;  /* 0x0000000c05057212 */ /* 0x000fe200078e3cff */
[----:B------:R0:W-:Y:S02]  /*51e0*/  UTMALDG.3D [UR8], [UR4], desc[UR6] ;  /* 0x00000608040075b4 */ /* 0x0001e40008011000 */
[----:B0-----:R-:W-:Y:S01]  /*51f0*/  UMOV UR8, UR15 ;  /* 0x0000000f00087c82 */ /* 0x001fe20008000000 */
[----:B------:R-:W-:-:S02]  /*5200*/  UMOV UR11, UR19 ;  /* 0x00000013000b7c82 */ /* 0x000fc40008000000 */
[----:B------:R0:W-:Y:S02]  /*5210*/  UTMALDG.3D [UR8], [UR24], desc[UR6] ;  /* 0x00000608180075b4 */ /* 0x0001e40008011000 */
[----:B0-----:R-:W-:Y:S05]  /*5220*/  @P3 BRA `(.L_x_105) ;  /* 0xfffffffc00483947 */ /* 0x001fea000383ffff */
.L_x_101:
[----:B------:R-:W-:Y:S05]  /*5230*/  BSYNC B1 ;  /* 0x0000000000017941 */ /* 0x000fea0003800000 */
.L_x_100:
[----:B------:R-:W-:Y:S01]  /*5240*/  LOP3.LUT P3, RZ, R11, 0xff, RZ, 0xc0, !PT ;  /* 0x000000ff0bff7812 */ /* 0x000fe2000786c0ff */
[----:B------:R-:W-:Y:S01]  /*5250*/  IMAD.IADD R0, R13, 0x1, R0 ;  /* 0x000000010d007824 */ /* 0x000fe200078e0200 */
[----:B------:R-:W-:Y:S01]  /*5260*/  IADD3 R16, P4, R16, UR20, RZ ;  /* 0x0000001410107c10 */ /* 0x000fe2000ff9e0ff */
[----:B------:R-:W-:Y:S01]  /*5270*/  ULDC.64 UR4, c[0x0][0x650] ;  /* 0x0001940000047ab9 */ /* 0x000fe20000000a00 */
[----:B------:R-:W-:Y:S01]  /*5280*/  BSSY B1, `(.L_x_106) ;  /* 0x000006b000017945 */ /* 0x000fe20003800000 */
[----:B------:R-:W-:Y:S01]  /*5290*/  IMAD.MOV.U32 R7, RZ, RZ, -0x1 ;  /* 0xffffffffff077424 */ /* 0x000fe200078e00ff */
[----:B------:R-:W-:Y:S01]  /*52a0*/  SHF.R.U32.HI R4, RZ, 0x2, R0 ;  /* 0x00000002ff047819 */ /* 0x000fe20000011600 */
[----:B------:R-:W-:Y:S01]  /*52b0*/  IMAD.MOV.U32 R9, RZ, RZ, -0x1 ;  /* 0xffffffffff097424 */ /* 0x000fe200078e00ff */
[----:B------:R-:W-:Y:S01]  /*52c0*/  ISETP.GT.U32.AND P1, PT, R0, 0x3, PT ;  /* 0x000000030000780c */ /* 0x000fe20003f24070 */
[----:B------:R-:W-:Y:S01]  /*52d0*/  IMAD.MOV.U32 R8, RZ, RZ, -0x1 ;  /* 0xffffffffff087424 */ /* 0x000fe200078e00ff */
[----:B------:R-:W-:-:S02]  /*52e0*/  LOP3.LUT R4, R4, 0x1, RZ, 0xc0, !PT ;  /* 0x0000000104047812 */ /* 0x000fc400078ec0ff */
[----:B------:R-:W-:Y:S01]  /*52f0*/  ISETP.LT.U32.AND P1, PT, R13, 0x4, P1 ;  /* 0x000000040d00780c */ /* 0x000fe20000f21070 */
[----:B------:R-:W0:Y:S01]  /*5300*/  @P3 S2R R6, SR_CgaCtaId ;  /* 0x0000000000063919 */ /* 0x000e220000008800 */
[----:B------:R-:W-:Y:S02]  /*5310*/  @P3 MOV R5, 0x400 ;  /* 0x0000040000053802 */ /* 0x000fe40000000f00 */
[----:B------:R-:W-:Y:S02]  /*5320*/  IADD3.X R17, R17, UR13, RZ, P4, !PT ;  /* 0x0000000d11117c10 */ /* 0x000fe4000a7fe4ff */
[----:B------:R-:W-:Y:S02]  /*5330*/  ISETP.GE.U32.AND P4, PT, R16, UR4, PT ;  /* 0x0000000410007c0c */ /* 0x000fe4000bf86070 */
[----:B------:R-:W-:Y:S02]  /*5340*/  LOP3.LUT R0, R0, 0x3, RZ, 0xc0, !PT ;  /* 0x0000000300007812 */ /* 0x000fe400078ec0ff */
[----:B------:R-:W-:-:S02]  /*5350*/  PRMT R11, RZ, 0x7610, R11 ;  /* 0x00007610ff0b7816 */ /* 0x000fc4000000000b */
[----:B0-----:R-:W-:-:S04]  /*5360*/  @P3 LEA R5, R6, R5, 0x18 ;  /* 0x0000000506053211 */ /* 0x001fc800078ec0ff */
[----:B------:R0:W-:Y:S01]  /*5370*/  @P3 SYNCS.ARRIVE.TRANS64.A1T0 RZ, [R5+URZ+0x58], RZ ;  /* 0x000058ff05ff39a7 */ /* 0x0001e2000810003f */
[----:B------:R-:W-:Y:S02]  /*5380*/  ISETP.NE.U32.AND P3, PT, R4, 0x1, PT ;  /* 0x000000010400780c */ /* 0x000fe40003f65070 */
[----:B------:R-:W-:Y:S02]  /*5390*/  SEL R4, RZ, 0x1, !P1 ;  /* 0x00000001ff047807 */ /* 0x000fe40004800000 */
[----:B------:R-:W-:Y:S02]  /*53a0*/  ISETP.GE.U32.AND.EX P1, PT, R17, UR5, PT, P4 ;  /* 0x0000000511007c0c */ /* 0x000fe4000bf26140 */
[----:B------:R-:W-:-:S04]  /*53b0*/  ISETP.GT.U32.AND P3, PT, R13, 0x3, !P3 ;  /* 0x000000030d00780c */ /* 0x000fc80005f64070 */
[----:B0-----:R-:W-:-:S04]  /*53c0*/  SEL R5, RZ, 0x1, !P3 ;  /* 0x00000001ff057807 */ /* 0x001fc80005800000 */
[--C-:B------:R-:W-:Y:S02]  /*53d0*/  LOP3.LUT R3, R5, R3, R4.reuse, 0x96, !PT ;  /* 0x0000000305037212 */ /* 0x100fe400078e9604 */
[----:B------:R-:W-:Y:S01]  /*53e0*/  PRMT R4, RZ, 0x7610, R4 ;  /* 0x00007610ff047816 */ /* 0x000fe20000000004 */
[----:B------:R-:W-:Y:S06]  /*53f0*/  @P1 BRA `(.L_x_107) ;  /* 0x00000004004c1947 */ /* 0x000fec0003800000 */
[----:B------:R-:W-:Y:S01]  /*5400*/  ULDC.64 UR4, c[0x0][0x628] ;  /* 0x00018a0000047ab9 */ /* 0x000fe20000000a00 */
[----:B------:R-:W0:Y:S01]  /*5410*/  S2R R14, SR_CTAID.X ;  /* 0x00000000000e7919 */ /* 0x000e220000002500 */
[----:B------:R-:W-:Y:S01]  /*5420*/  ISETP.NE.U32.AND P1, PT, RZ, UR4, PT ;  /* 0x00000004ff007c0c */ /* 0x000fe2000bf25070 */
[----:B------:R-:W-:Y:S01]  /*5430*/  ULDC UR7, c[0x0][0x630] ;  /* 0x00018c0000077ab9 */ /* 0x000fe20000000800 */
[----:B------:R-:W-:Y:S01]  /*5440*/  IMAD.MOV.U32 R4, RZ, RZ, R16 ;  /* 0x000000ffff047224 */ /* 0x000fe200078e0010 */
[----:B------:R-:W1:Y:S01]  /*5450*/  S2R R12, SR_CTAID.Y ;  /* 0x00000000000c7919 */ /* 0x000e620000002600 */
[----:B------:R-:W-:Y:S01]  /*5460*/  ISETP.NE.AND.EX P1, PT, RZ, UR5, PT, P1 ;  /* 0x00000005ff007c0c */ /* 0x000fe2000bf25310 */
[----:B------:R-:W-:-:S12]  /*5470*/  IMAD.MOV.U32 R5, RZ, RZ, R17 ;  /* 0x000000ffff057224 */ /* 0x000fd800078e0011 */
[----:B------:R-:W-:Y:S05]  /*5480*/  @!P1 BRA `(.L_x_108) ;  /* 0x0000000000289947 */ /* 0x000fea0003800000 */
[----:B------:R-:W-:Y:S02]  /*5490*/  ULDC UR6, c[0x0][0x634] ;  /* 0x00018d0000067ab9 */ /* 0x000fe40000000800 */
[----:B------:R-:W-:-:S05]  /*54a0*/  IADD3 R9, P1, R16, UR6, RZ ;  /* 0x0000000610097c10 */ /* 0x000fca000ff3e0ff */
[----:B------:R-:W-:-:S04]  /*54b0*/  IMAD.X R15, RZ, RZ, R17, P1 ;  /* 0x000000ffff0f7224 */ /* 0x000fc800008e0611 */
[----:B------:R-:W-:-:S04]  /*54c0*/  IMAD.WIDE.U32 R6, R15, UR4, RZ ;  /* 0x000000040f067c25 */ /* 0x000fc8000f8e00ff */
[----:B------:R-:W-:-:S04]  /*54d0*/  IMAD.WIDE.U32 R6, P1, R9, UR5, R6 ;  /* 0x0000000509067c25 */ /* 0x000fc8000f820006 */
[----:B------:R-:W-:-:S04]  /*54e0*/  IMAD.WIDE.U32 R8, R9, UR4, RZ ;  /* 0x0000000409087c25 */ /* 0x000fc8000f8e00ff */
[----:B------:R-:W-:Y:S01]  /*54f0*/  IMAD.X R5, RZ, RZ, RZ, P1 ;  /* 0x000000ffff057224 */ /* 0x000fe200008e06ff */
[----:B------:R-:W-:Y:S01]  /*5500*/  IADD3 RZ, P1, R9, R6, RZ ;  /* 0x0000000609ff7210 */ /* 0x000fe20007f3e0ff */
[----:B------:R-:W-:-:S04]  /*5510*/  IMAD.MOV.U32 R4, RZ, RZ, R7 ;  /* 0x000000ffff047224 */ /* 0x000fc800078e0007 */
[----:B------:R-:W-:-:S08]  /*5520*/  IMAD.WIDE.U32.X R4, R15, UR5, R4, P1 ;  /* 0x000000050f047c25 */ /* 0x000fd000088e0404 */
.L_x_108:
[--C-:B------:R-:W-:Y:S01]  /*5530*/  SHF.R.U64 R8, R4, UR7, R5.reuse ;  /* 0x0000000704087c19 */ /* 0x100fe20008001205 */
[----:B------:R-:W-:Y:S01]  /*5540*/  ULDC.64 UR4, c[0x0][0x620] ;  /* 0x0001880000047ab9 */ /* 0x000fe20000000a00 */
[----:B------:R-:W-:Y:S01]  /*5550*/  SHF.R.U32.HI R4, RZ, UR7, R5 ;  /* 0x00000007ff047c19 */ /* 0x000fe20008011605 */
[----:B------:R-:W2:Y:S01]  /*5560*/  LDC R25, c[0x0][0x144] ;  /* 0x00005100ff197b82 */ /* 0x000ea20000000800 */
[----:B------:R-:W-:Y:S01]  /*5570*/  IADD3 R7, P1, RZ, -R8, RZ ;  /* 0x80000008ff077210 */ /* 0x000fe20007f3e0ff */
[----:B------:R-:W-:Y:S01]  /*5580*/  ULDC.64 UR8, c[0x0][0x640] ;  /* 0x0001900000087ab9 */ /* 0x000fe20000000a00 */
[----:B0-----:R-:W-:Y:S01]  /*5590*/  I2FP.F32.U32 R9, R14 ;  /* 0x0000000e00097245 */ /* 0x001fe20000201000 */
[----:B------:R-:W-:Y:S02]  /*55a0*/  ULDC UR6, c[0x0][0x608] ;  /* 0x0001820000067ab9 */ /* 0x000fe40000000800 */
[----:B------:R-:W-:Y:S01]  /*55b0*/  IMAD.X R4, RZ, RZ, ~R4, P1 ;  /* 0x000000ffff047224 */ /* 0x000fe200008e0e04 */
[----:B------:R-:W-:Y:S01]  /*55c0*/  ISETP.NE.U32.AND P1, PT, RZ, UR8, PT ;  /* 0x00000008ff007c0c */ /* 0x000fe2000bf25070 */
[----:B------:R-:W0:Y:S02]  /*55d0*/  LDC R21, c[0x0][0x148] ;  /* 0x00005200ff157b82 */ /* 0x000e240000000800 */
[----:B------:R-:W-:Y:S01]  /*55e0*/  IMAD R6, R4, UR4, RZ ;  /* 0x0000000404067c24 */ /* 0x000fe2000f8e02ff */
[----:B------:R-:W-:Y:S01]  /*55f0*/  ISETP.NE.AND.EX P1, PT, RZ, UR9, PT, P1 ;  /* 0x00000009ff007c0c */ /* 0x000fe2000bf25310 */
[----:B------:R-:W-:Y:S01]  /*5600*/  IMAD.WIDE.U32 R4, R7, UR4, R16 ;  /* 0x0000000407047c25 */ /* 0x000fe2000f8e0010 */
[----:B------:R-:W-:-:S03]  /*5610*/  ULDC UR4, c[0x0][0x150] ;  /* 0x0000540000047ab9 */ /* 0x000fc60000000800 */
[----:B------:R-:W-:Y:S02]  /*5620*/  IMAD R7, R7, UR5, R6 ;  /* 0x0000000507077c24 */ /* 0x000fe4000f8e0206 */
[----:B------:R-:W-:Y:S01]  /*5630*/  FMUL R6, R9, UR4 ;  /* 0x0000000409067c20 */ /* 0x000fe20008400000 */
[----:B------:R-:W-:Y:S01]  /*5640*/  ULDC UR4, c[0x0][0x618] ;  /* 0x0001860000047ab9 */ /* 0x000fe20000000800 */
[----:B------:R-:W-:Y:S01]  /*5650*/  ULDC UR5, c[0x0][0x154] ;  /* 0x0000550000057ab9 */ /* 0x000fe20000000800 */
[----:B------:R-:W-:-:S03]  /*5660*/  IMAD.IADD R5, R5, 0x1, R7 ;  /* 0x0000000105057824 */ /* 0x000fc600078e0207 */
[----:B------:R-:W3:Y:S02]  /*5670*/  F2I.U32.TRUNC.NTZ R6, R6 ;  /* 0x0000000600067305 */ /* 0x000ee4000020f000 */
[----:B------:R-:W-:Y:S02]  /*5680*/  SHF.R.U64 R9, R4, UR4, R5 ;  /* 0x0000000404097c19 */ /* 0x000fe40008001205 */
[----:B-1----:R-:W-:-:S05]  /*5690*/  I2FP.F32.U32 R4, R12 ;  /* 0x0000000c00047245 */ /* 0x002fca0000201000 */
[----:B------:R-:W-:Y:S01]  /*56a0*/  FMUL R22, R4, UR5 ;  /* 0x0000000504167c20 */ /* 0x000fe20008400000 */
[----:B------:R-:W-:Y:S01]  /*56b0*/  SHF.R.U32.HI R4, RZ, UR4, R5 ;  /* 0x00000004ff047c19 */ /* 0x000fe20008011605 */
[----:B------:R-:W-:-:S03]  /*56c0*/  ULDC UR4, c[0x0][0x658] ;  /* 0x0001960000047ab9 */ /* 0x000fc60000000800 */
[--C-:B------:R-:W-:Y:S01]  /*56d0*/  SHF.R.U64 R20, R9, UR6, R4.reuse ;  /* 0x0000000609147c19 */ /* 0x100fe20008001204 */
[----:B------:R-:W1:Y:S01]  /*56e0*/  F2I.U32.TRUNC.NTZ R22, R22 ;  /* 0x0000001600167305 */ /* 0x000e62000020f000 */
[----:B------:R-:W-:Y:S01]  /*56f0*/  SHF.R.U32.HI R5, RZ, UR6, R4 ;  /* 0x00000006ff057c19 */ /* 0x000fe20008011604 */
[----:B---3--:R-:W-:-:S03]  /*5700*/  IMAD.MOV R6, RZ, RZ, -R6 ;  /* 0x000000ffff067224 */ /* 0x008fc600078e0a06 */
[--C-:B------:R-:W-:Y:S01]  /*5710*/  SHF.R.U64 R15, R20, UR4, R5.reuse ;  /* 0x00000004140f7c19 */ /* 0x100fe20008001205 */
[----:B--2---:R-:W-:Y:S01]  /*5720*/  IMAD R14, R25, R6, R14 ;  /* 0x00000006190e7224 */ /* 0x004fe200078e020e */
[----:B------:R-:W-:-:S03]  /*5730*/  SHF.R.U32.HI R23, RZ, UR4, R5 ;  /* 0x00000004ff177c19 */ /* 0x000fc60008011605 */
[----:B------:R-:W-:Y:S02]  /*5740*/  IMAD.MOV.U32 R4, RZ, RZ, R15 ;  /* 0x000000ffff047224 */ /* 0x000fe400078e000f */
[----:B------:R-:W-:Y:S01]  /*5750*/  IMAD.MOV.U32 R5, RZ, RZ, R23 ;  /* 0x000000ffff057224 */ /* 0x000fe200078e0017 */
[----:B-1----:R-:W-:Y:S06]  /*5760*/  @!P1 BRA `(.L_x_109) ;  /* 0x0000000000289947 */ /* 0x002fec0003800000 */
[----:B------:R-:W-:Y:S02]  /*5770*/  ULDC UR4, c[0x0][0x64c] ;  /* 0x0001930000047ab9 */ /* 0x000fe40000000800 */
[----:B------:R-:W-:-:S05]  /*5780*/  IADD3 R5, P1, R15, UR4, RZ ;  /* 0x000000040f057c10 */ /* 0x000fca000ff3e0ff */
[----:B------:R-:W-:-:S04]  /*5790*/  IMAD.X R23, RZ, RZ, R23, P1 ;  /* 0x000000ffff177224 */ /* 0x000fc800008e0617 */
[----:B------:R-:W-:-:S04]  /*57a0*/  IMAD.WIDE.U32 R6, R23, UR8, RZ ;  /* 0x0000000817067c25 */ /* 0x000fc8000f8e00ff */
[----:B------:R-:W-:-:S04]  /*57b0*/  IMAD.WIDE.U32 R6, P1, R5, UR9, R6 ;  /* 0x0000000905067c25 */ /* 0x000fc8000f820006 */
[----:B------:R-:W-:-:S04]  /*57c0*/  IMAD.WIDE.U32 R4, R5, UR8, RZ ;  /* 0x0000000805047c25 */ /* 0x000fc8000f8e00ff */
[----:B------:R-:W-:Y:S01]  /*57d0*/  IMAD.MOV.U32 R4, RZ, RZ, R7 ;  /* 0x000000ffff047224 */ /* 0x000fe200078e0007 */
[----:B------:R-:W-:Y:S01]  /*57e0*/  IADD3 RZ, P3, R5, R6, RZ ;  /* 0x0000000605ff7210 */ /* 0x000fe20007f7e0ff */
[----:B------:R-:W-:-:S04]  /*57f0*/  IMAD.X R5, RZ, RZ, RZ, P1 ;  /* 0x000000ffff057224 */ /* 0x000fc800008e06ff */
[----:B------:R-:W-:-:S08]  /*5800*/  IMAD.WIDE.U32.X R4, R23, UR9, R4, P3 ;  /* 0x0000000917047c25 */ /* 0x000fd000098e0404 */
.L_x_109:
[----:B------:R-:W-:Y:S01]  /*5810*/  ISETP.NE.AND P1, PT, R2, 0x1, PT ;  /* 0x000000010200780c */ /* 0x000fe20003f25270 */
[----:B------:R-:W-:Y:S01]  /*5820*/  ULDC UR4, c[0x0][0x648] ;  /* 0x0001920000047ab9 */ /* 0x000fe20000000800 */
[----:B------:R-:W-:Y:S01]  /*5830*/  LOP3.LUT R20, R20, UR17, RZ, 0xc0, !PT ;  /* 0x0000001114147c12 */ /* 0x000fe2000f8ec0ff */
[----:B------:R-:W-:Y:S01]  /*5840*/  IMAD.MOV R22, RZ, RZ, -R22 ;  /* 0x000000ffff167224 */ /* 0x000fe200078e0a16 */
[----:B------:R-:W-:Y:S01]  /*5850*/  SHF.R.U64 R5, R4, UR4, R5 ;  /* 0x0000000404057c19 */ /* 0x000fe20008001205 */
[----:B------:R-:W-:Y:S01]  /*5860*/  ULDC UR4, c[0x0][0x638] ;  /* 0x00018e0000047ab9 */ /* 0x000fe20000000800 */
[----:B------:R-:W-:Y:S01]  /*5870*/  LOP3.LUT R6, R9, UR16, RZ, 0xc0, !PT ;  /* 0x0000001009067c12 */ /* 0x000fe2000f8ec0ff */
[----:B------:R-:W-:Y:S02]  /*5880*/  ULDC UR5, c[0x0][0x610] ;  /* 0x0001840000057ab9 */ /* 0x000fe40000000800 */
[----:B------:R-:W-:Y:S02]  /*5890*/  IMAD.MOV R4, RZ, RZ, -R5 ;  /* 0x000000ffff047224 */ /* 0x000fe400078e0a05 */
[----:B------:R-:W-:-:S02]  /*58a0*/  IMAD R5, R5, UR18, R20 ;  /* 0x0000001205057c24 */ /* 0x000fc4000f8e0214 */
[----:B0-----:R-:W-:Y:S02]  /*58b0*/  @P1 IMAD R14, R21, R22, R12 ;  /* 0x00000016150e1224 */ /* 0x001fe400078e020c */
[----:B------:R-:W-:Y:S01]  /*58c0*/  IMAD R15, R4, UR4, R15 ;  /* 0x00000004040f7c24 */ /* 0x000fe2000f8e020f */
[----:B------:R-:W-:Y:S01]  /*58d0*/  ULDC UR4, c[0x0][0x600] ;  /* 0x0001800000047ab9 */ /* 0x000fe20000000800 */
[----:B------:R-:W-:Y:S02]  /*58e0*/  IMAD R14, R5, UR5, R14 ;  /* 0x00000005050e7c24 */ /* 0x000fe4000f8e020e */
[----:B------:R-:W-:Y:S02]  /*58f0*/  IMAD R15, R15, UR4, R6 ;  /* 0x000000040f0f7c24 */ /* 0x000fe4000f8e0206 */
[----:B------:R-:W-:-:S03]  /*5900*/  IMAD.MOV.U32 R4, RZ, RZ, 0x1 ;  /* 0x00000001ff047424 */ /* 0x000fc600078e00ff */
[----:B------:R-:W-:Y:S02]  /*5910*/  SEL R9, R15, R14, !P1 ;  /* 0x0000000e0f097207 */ /* 0x000fe40004800000 */
[----:B------:R-:W-:-:S07]  /*5920*/  SEL R7, R14, R15, !P1 ;  /* 0x0000000f0e077207 */ /* 0x000fce0004800000 */
.L_x_107:
[----:B------:R-:W-:Y:S05]  /*5930*/  BSYNC B1 ;  /* 0x0000000000017941 */ /* 0x000fea0003800000 */
.L_x_106:
[----:B------:R-:W-:-:S13]  /*5940*/  LOP3.LUT P1, RZ, R4, 0xff, RZ, 0xc0, !PT ;  /* 0x000000ff04ff7812 */ /* 0x000fda000782c0ff */
[----:B------:R-:W-:Y:S05]  /*5950*/  @P1 BRA `(.L_x_110) ;  /* 0xfffffff400481947 */ /* 0x000fea000383ffff */
[----:B------:R-:W-:Y:S05]  /*5960*/  BSYNC B0 ;  /* 0x0000000000007941 */ /* 0x000fea0003800000 */
.L_x_98:
[----:B------:R-:W-:-:S03]  /*5970*/  UMOV UR4, 0xffffffff ;  /* 0xffffffff00047882 */ /* 0x000fc60000000000 */
[----:B------:R-:W-:Y:S05]  /*5980*/  BRA.DIV UR4, `(.L_x_111) ;  /* 0x0000000604187947 */ /* 0x000fea000b800000 */
[----:B------:R-:W-:-:S13]  /*5990*/  ELECT P6, URZ, PT ;  /* 0x00000000003f782f */ /* 0x000fda00038c0000 */
.L_x_125:
[----:B------:R-:W-:Y:S04]  /*59a0*/  BSSY B0, `(.L_x_112) ;  /* 0x000002b000007945 */ /* 0x000fe80003800000 */
[----:B------:R-:W-:Y:S05]  /*59b0*/  @!P6 BRA `(.L_x_113) ;  /* 0x0000000000a4e947 */ /* 0x000fea0003800000 */
[----:B------:R-:W-:-:S04]  /*59c0*/  LOP3.LUT R19, R19, 0x2, RZ, 0xfc, !PT ;  /* 0x0000000213137812 */ /* 0x000fc800078efcff */
[----:B------:R-:W-:-:S13]  /*59d0*/  ISETP.NE.AND P0, PT, R19, 0x3, PT ;  /* 0x000000031300780c */ /* 0x000fda0003f05270 */
[----:B------:R-:W-:Y:S05]  /*59e0*/  @!P0 BRA `(.L_x_114) ;  /* 0x0000000000048947 */ /* 0x000fea0003800000 */
[----:B------:R-:W-:Y:S01]  /*59f0*/  BPT.TRAP 0x1 ;  /* 0x000000040000795c */ /* 0x000fe20000300000 */
.L_x_114:
[----:B------:R-:W0:Y:S01]  /*5a00*/  S2R R5, SR_CgaCtaId ;  /* 0x0000000000057919 */ /* 0x000e220000008800 */
[----:B------:R-:W-:Y:S02]  /*5a10*/  MOV R2, 0x400 ;  /* 0x0000040000027802 */ /* 0x000fe40000000f00 */
[----:B------:R-:W-:Y:S02]  /*5a20*/  SHF.L.U32 R4, R3, 0x1f, RZ ;  /* 0x0000001f03047819 */ /* 0x000fe400000006ff */
[----:B0-----:R-:W-:-:S05]  /*5a30*/  LEA R5, R5, R2, 0x18 ;  /* 0x0000000205057211 */ /* 0x001fca00078ec0ff */
[----:B------:R-:W-:-:S04]  /*5a40*/  VIADD R5, R5, 0x20 ;  /* 0x0000002005057836 */ /* 0x000fc80000000000 */
[C---:B------:R-:W-:Y:S02]  /*5a50*/  IMAD R7, R0.reuse, 0x8, R5 ;  /* 0x0000000800077824 */ /* 0x040fe400078e0205 */
[----:B------:R-:W-:Y:S02]  /*5a60*/  VIADD R0, R0, 0x1 ;  /* 0x0000000100007836 */ /* 0x000fe40000000000 */
[----:B------:R-:W0:Y:S03]  /*5a70*/  SYNCS.PHASECHK.TRANS64.TRYWAIT P0, [R7+URZ], R4 ;  /* 0x00000004070075a7 */ /* 0x000e26000800017f */
[----:B------:R-:W-:-:S04]  /*5a80*/  ISETP.NE.AND P1, PT, R0, 0x4, PT ;  /* 0x000000040000780c */ /* 0x000fc80003f25270 */
[----:B------:R-:W-:Y:S02]  /*5a90*/  SEL R2, RZ, 0x1, P1 ;  /* 0x00000001ff027807 */ /* 0x000fe40000800000 */
[----:B------:R-:W-:Y:S02]  /*5aa0*/  SEL R0, R0, RZ, P1 ;  /* 0x000000ff00007207 */ /* 0x000fe40000800000 */
[----:B------:R-:W-:-:S03]  /*5ab0*/  LOP3.LUT R9, R3, R2, RZ, 0x3c, !PT ;  /* 0x0000000203097212 */ /* 0x000fc600078e3cff */
[----:B------:R-:W-:Y:S01]  /*5ac0*/  IMAD R6, R0, 0x8, R5 ;  /* 0x0000000800067824 */ /* 0x000fe200078e0205 */
[----:B------:R-:W-:Y:S01]  /*5ad0*/  SHF.L.U32 R3, R9, 0x1f, RZ ;  /* 0x0000001f09037819 */ /* 0x000fe200000006ff */
[----:B0-----:R-:W-:Y:S06]  /*5ae0*/  @!P0 BRA `(.L_x_115) ;  /* 0x0000000000e08947 */ /* 0x001fec0003800000 */
.L_x_126:
[----:B------:R-:W1:Y:S01]  /*5af0*/  SYNCS.PHASECHK.TRANS64.TRYWAIT P0, [R6+URZ], R3 ;  /* 0x00000003060075a7 */ /* 0x000e62000800017f */
[----:B------:R-:W-:-:S05]  /*5b00*/  VIADD R0, R0, 0x1 ;  /* 0x0000000100007836 */ /* 0x000fca0000000000 */
[----:B------:R-:W-:-:S04]  /*5b10*/  ISETP.NE.AND P1, PT, R0, 0x4, PT ;  /* 0x000000040000780c */ /* 0x000fc80003f25270 */
[----:B------:R-:W-:Y:S02]  /*5b20*/  SEL R2, RZ, 0x1, P1 ;  /* 0x00000001ff027807 */ /* 0x000fe40000800000 */
[----:B------:R-:W-:Y:S02]  /*5b30*/  SEL R0, R0, RZ, P1 ;  /* 0x000000ff00007207 */ /* 0x000fe40000800000 */
[----:B------:R-:W-:-:S03]  /*5b40*/  LOP3.LUT R9, R9, R2, RZ, 0x3c, !PT ;  /* 0x0000000209097212 */ /* 0x000fc600078e3cff */
[----:B0-----:R-:W-:Y:S01]  /*5b50*/  IMAD R7, R0, 0x8, R5 ;  /* 0x0000000800077824 */ /* 0x001fe200078e0205 */
[----:B------:R-:W-:Y:S01]  /*5b60*/  SHF.L.U32 R4, R9, 0x1f, RZ ;  /* 0x0000001f09047819 */ /* 0x000fe200000006ff */
[----:B-1----:R-:W-:Y:S06]  /*5b70*/  @!P0 BRA `(.L_x_116) ;  /* 0x0000000000d08947 */ /* 0x002fec0003800000 */
.L_x_127:
[----:B------:R-:W1:Y:S01]  /*5b80*/  SYNCS.PHASECHK.TRANS64.TRYWAIT P0, [R7+URZ], R4 ;  /* 0x00000004070075a7 */ /* 0x000e62000800017f */
[----:B------:R-:W-:-:S05]  /*5b90*/  VIADD R0, R0, 0x1 ;  /* 0x0000000100007836 */ /* 0x000fca0000000000 */
[----:B------:R-:W-:-:S04]  /*5ba0*/  ISETP.NE.AND P1, PT, R0, 0x4, PT ;  /* 0x000000040000780c */ /* 0x000fc80003f25270 */
[----:B------:R-:W-:Y:S02]  /*5bb0*/  SEL R2, RZ, 0x1, P1 ;  /* 0x00000001ff027807 */ /* 0x000fe40000800000 */
[----:B------:R-:W-:Y:S02]  /*5bc0*/  SEL R0, R0, RZ, P1 ;  /* 0x000000ff00007207 */ /* 0x000fe40000800000 */
[----:B------:R-:W-:Y:S01]  /*5bd0*/  LOP3.LUT R2, R9, R2, RZ, 0x3c, !PT ;  /* 0x0000000209027212 */ /* 0x000fe200078e3cff */
[----:B-1----:R-:W-:Y:S06]  /*5be0*/  @!P0 BRA `(.L_x_117) ;  /* 0x0000000000c88947 */ /* 0x002fec0003800000 */
.L_x_128:
[----:B------:R-:W-:Y:S01]  /*5bf0*/  IMAD R5, R0, 0x8, R5 ;  /* 0x0000000800057824 */ /* 0x000fe200078e0205 */
[----:B------:R-:W-:-:S07]  /*5c00*/  SHF.L.U32 R0, R2, 0x1f, RZ ;  /* 0x0000001f02007819 */ /* 0x000fce00000006ff */
.L_x_118:
[----:B--2---:R2:W3:Y:S02]  /*5c10*/  SYNCS.PHASECHK.TRANS64.TRYWAIT P0, [R5+URZ], R0 ;  /* 0x00000000050075a7 */ /* 0x0044e4000800017f */
[----:B---3--:R-:W-:Y:S05]  /*5c20*/  @!P0 NANOSLEEP.SYNCS 0x989680 ;  /* 0x009896800000895d */ /* 0x008fea0003900000 */
[----:B------:R-:W3:Y:S02]  /*5c30*/  @!P0 SYNCS.PHASECHK.TRANS64 P0, [R5+URZ], R0 ;  /* 0x00000000050085a7 */ /* 0x000ee4000800007f */
[----:B---3--:R-:W-:Y:S05]  /*5c40*/  @!P0 BRA `(.L_x_118) ;  /* 0xfffffffc00f08947 */ /* 0x008fea000383ffff */
.L_x_113:
[----:B------:R-:W-:Y:S05]  /*5c50*/  BSYNC B0 ;  /* 0x0000000000007941 */ /* 0x000fea0003800000 */
.L_x_112:
[----:B------:R-:W-:Y:S05]  /*5c60*/  EXIT ;  /* 0x000000000000794d */ /* 0x000fea0003800000 */
.L_x_17:
[----:B---3--:R3:W4:Y:S02]  /*5c70*/  SYNCS.PHASECHK.TRANS64.TRYWAIT P1, [R3+URZ], R0 ;  /* 0x00000000030075a7 */ /* 0x008724000802017f */
[----:B----4-:R-:W-:Y:S05]  /*5c80*/  @!P1 NANOSLEEP.SYNCS 0x989680 ;  /* 0x009896800000995d */ /* 0x010fea0003900000 */
[----:B------:R-:W4:Y:S02]  /*5c90*/  @!P1 SYNCS.PHASECHK.TRANS64 P1, [R3+URZ], R0 ;  /* 0x00000000030095a7 */ /* 0x000f24000802007f */
[----:B----4-:R-:W-:Y:S05]  /*5ca0*/  @!P1 BRA `(.L_x_17) ;  /* 0xfffffffc00f09947 */ /* 0x010fea000383ffff */
[----:B------:R-:W-:Y:S05]  /*5cb0*/  BRA `(.L_x_16) ;  /* 0xffffffb400547947 */ /* 0x000fea000383ffff */
.L_x_22:
[----:B-1----:R-:W-:-:S04]  /*5cc0*/  IMAD.U32 R4, RZ, RZ, UR8 ;  /* 0x00000008ff047e24 */ /* 0x002fc8000f8e00ff */
[----:B------:R1:W2:Y:S03]  /*5cd0*/  SYNCS.PHASECHK.TRANS64.TRYWAIT P1, [R4+URZ], R3 ;  /* 0x00000003040075a7 */ /* 0x0002a6000802017f */
[----:B--2---:R-:W-:Y:S05]  /*5ce0*/  @!P1 NANOSLEEP.SYNCS 0x989680 ;  /* 0x009896800000995d */ /* 0x004fea0003900000 */
[----:B------:R-:W2:Y:S02]  /*5cf0*/  @!P1 SYNCS.PHASECHK.TRANS64 P1, [R4+URZ], R3 ;  /* 0x00000003040095a7 */ /* 0x000ea4000802007f */
[----:B--2---:R-:W-:Y:S05]  /*5d00*/  @!P1 BRA `(.L_x_22) ;  /* 0xfffffffc00ec9947 */ /* 0x004fea000383ffff */
[----:B------:R-:W-:Y:S05]  /*5d10*/  BRA `(.L_x_21) ;  /* 0xffffffb800347947 */ /* 0x000fea000383ffff */
.L_x_99:
[----:B------:R-:W-:Y:S01]  /*5d20*/  BSSY B1, `(.L_x_119) ;  /* 0x0000006000017945 */ /* 0x000fe20003800000 */
[----:B------:R-:W-:-:S07]  /*5d30*/  IMAD.MOV.U32 R15, RZ, RZ, -0x1 ;  /* 0xffffffffff0f7424 */ /* 0x000fce00078e00ff */
[----:B------:R-:W-:Y:S05]  /*5d40*/  WARPSYNC.COLLECTIVE R15, `(.L_x_120) ;  /* 0x000000000f0c7348 */ /* 0x000fea0003c00000 */
[----:B------:R-:W-:Y:S02]  /*5d50*/  ELECT P6, UR62, PT ;  /* 0x00000000003e782f */ /* 0x000fe400038c0000 */
[----:B------:R-:W-:Y:S01]  /*5d60*/  MOV R14, UR62 ;  /* 0x0000003e000e7c02 */ /* 0x000fe20008000f00 */
[----:B------:R-:W-:Y:S10]  /*5d70*/  ENDCOLLECTIVE ;  /* 0x000000000000791b */ /* 0x000ff40003800000 */
.L_x_120:
[----:B------:R-:W-:Y:S05]  /*5d80*/  BSYNC B1 ;  /* 0x0000000000017941 */ /* 0x000fea0003800000 */
.L_x_119:
[----:B------:R-:W-:Y:S05]  /*5d90*/  BRA `(.L_x_121) ;  /* 0xfffffff000447947 */ /* 0x000fea000383ffff */
.L_x_102:
[----:B0-----:R0:W1:Y:S02]  /*5da0*/  SYNCS.PHASECHK.TRANS64.TRYWAIT P1, [R12+URZ+0x20], R7 ;  /* 0x000020070c0075a7 */ /* 0x001064000802017f */
[----:B-1----:R-:W-:Y:S05]  /*5db0*/  @!P1 NANOSLEEP.SYNCS 0x989680 ;  /* 0x009896800000995d */ /* 0x002fea0003900000 */
[----:B------:R-:W1:Y:S02]  /*5dc0*/  @!P1 SYNCS.PHASECHK.TRANS64 P1, [R12+URZ+0x20], R7 ;  /* 0x000020070c0095a7 */ /* 0x000e64000802007f */
[----:B-1----:R-:W-:Y:S05]  /*5dd0*/  @!P1 BRA `(.L_x_102) ;  /* 0xfffffffc00f09947 */ /* 0x002fea000383ffff */
[----:B------:R-:W-:Y:S05]  /*5de0*/  BRA `(.L_x_122) ;  /* 0xfffffff000787947 */ /* 0x000fea000383ffff */
.L_x_111:
[----:B------:R-:W-:Y:S01]  /*5df0*/  BSSY B0, `(.L_x_123) ;  /* 0x0000006000007945 */ /* 0x000fe20003800000 */
[----:B------:R-:W-:-:S07]  /*5e00*/  IMAD.MOV.U32 R15, RZ, RZ, -0x1 ;  /* 0xffffffffff0f7424 */ /* 0x000fce00078e00ff */
[----:B------:R-:W-:Y:S05]  /*5e10*/  WARPSYNC.COLLECTIVE R15, `(.L_x_124) ;  /* 0x000000000f0c7348 */ /* 0x000fea0003c00000 */
[----:B------:R-:W-:Y:S02]  /*5e20*/  ELECT P6, UR62, PT ;  /* 0x00000000003e782f */ /* 0x000fe400038c0000 */
[----:B------:R-:W-:Y:S01]  /*5e30*/  MOV R14, UR62 ;  /* 0x0000003e000e7c02 */ /* 0x000fe20008000f00 */
[----:B------:R-:W-:Y:S10]  /*5e40*/  ENDCOLLECTIVE ;  /* 0x000000000000791b */ /* 0x000ff40003800000 */
.L_x_124:
[----:B------:R-:W-:Y:S05]  /*5e50*/  BSYNC B0 ;  /* 0x0000000000007941 */ /* 0x000fea0003800000 */
.L_x_123:
[----:B------:R-:W-:Y:S05]  /*5e60*/  BRA `(.L_x_125) ;  /* 0xfffffff800cc7947 */ /* 0x000fea000383ffff */
.L_x_115:
[----:B0-----:R0:W1:Y:S02]  /*5e70*/  SYNCS.PHASECHK.TRANS64.TRYWAIT P0, [R7+URZ], R4 ;  /* 0x00000004070075a7 */ /* 0x001064000800017f */
[----:B-1----:R-:W-:Y:S05]  /*5e80*/  @!P0 NANOSLEEP.SYNCS 0x989680 ;  /* 0x009896800000895d */ /* 0x002fea0003900000 */
[----:B------:R-:W1:Y:S02]  /*5e90*/  @!P0 SYNCS.PHASECHK.TRANS64 P0, [R7+URZ], R4 ;  /* 0x00000004070085a7 */ /* 0x000e64000800007f */
[----:B-1----:R-:W-:Y:S05]  /*5ea0*/  @!P0 BRA `(.L_x_115) ;  /* 0xfffffffc00f08947 */ /* 0x002fea000383ffff */
[----:B------:R-:W-:Y:S05]  /*5eb0*/  BRA `(.L_x_126) ;  /* 0xfffffffc000c7947 */ /* 0x000fea000383ffff */
.L_x_116:
[----:B0-----:R0:W1:Y:S02]  /*5ec0*/  SYNCS.PHASECHK.TRANS64.TRYWAIT P0, [R6+URZ], R3 ;  /* 0x00000003060075a7 */ /* 0x001064000800017f */
[----:B-1----:R-:W-:Y:S05]  /*5ed0*/  @!P0 NANOSLEEP.SYNCS 0x989680 ;  /* 0x009896800000895d */ /* 0x002fea0003900000 */
[----:B------:R-:W1:Y:S02]  /*5ee0*/  @!P0 SYNCS.PHASECHK.TRANS64 P0, [R6+URZ], R3 ;  /* 0x00000003060085a7 */ /* 0x000e64000800007f */
[----:B-1----:R-:W-:Y:S05]  /*5ef0*/  @!P0 BRA `(.L_x_116) ;  /* 0xfffffffc00f08947 */ /* 0x002fea000383ffff */
[----:B------:R-:W-:Y:S05]  /*5f00*/  BRA `(.L_x_127) ;  /* 0xfffffffc001c7947 */ /* 0x000fea000383ffff */
.L_x_117:
[----:B-1----:R1:W2:Y:S02]  /*5f10*/  SYNCS.PHASECHK.TRANS64.TRYWAIT P0, [R7+URZ], R4 ;  /* 0x00000004070075a7 */ /* 0x0022a4000800017f */
[----:B--2---:R-:W-:Y:S05]  /*5f20*/  @!P0 NANOSLEEP.SYNCS 0x989680 ;  /* 0x009896800000895d */ /* 0x004fea0003900000 */
[----:B------:R-:W2:Y:S02]  /*5f30*/  @!P0 SYNCS.PHASECHK.TRANS64 P0, [R7+URZ], R4 ;  /* 0x00000004070085a7 */ /* 0x000ea4000800007f */
[----:B--2---:R-:W-:Y:S05]  /*5f40*/  @!P0 BRA `(.L_x_117) ;  /* 0xfffffffc00f08947 */ /* 0x004fea000383ffff */
[----:B------:R-:W-:Y:S05]  /*5f50*/  BRA `(.L_x_128) ;  /* 0xfffffffc00247947 */ /* 0x000fea000383ffff */
.L_x_129:
[----:B------:R-:W-:-:S00]  /*5f60*/  BRA `(.L_x_129) ;  /* 0xfffffffc00fc7947 */ /* 0x000fc0000383ffff */
[----:B------:R-:W-:-:S00]  /*5f70*/  NOP ;  /* 0x0000000000007918 */ /* 0x000fc00000000000 */
        /* <DEDUP_REMOVED lines=8> */
.L_x_130:


//--------------------- .nv.global.init           --------------------------
	.section	.nv.global.init,"aw",@progbits
.nv.global.init:
	.type		$str$22,@object
	.size		$str$22,($str$23 - $str$22)
$str$22:
        /*0000*/ 	.byte	0x6b, 0x5f, 0x74, 0x69, 0x6c, 0x65, 0x5f, 0x63, 0x6f, 0x75, 0x6e, 0x74, 0x20, 0x3e, 0x3d, 0x20
        /*0010*/ 	.byte	0x31, 0x00
	.type		$str$23,@object
	.size		$str$23,(__unnamed_1 - $str$23)
$str$23:
        /*0012*/ 	.byte	0x2f, 0x74, 0x6d, 0x70, 0x2f, 0x63, 0x75, 0x74, 0x6c, 0x61, 0x73, 0x73, 0x5f, 0x73, 0x77, 0x65
        /*0022*/ 	.byte	0x65, 0x70, 0x5f, 0x73, 0x72, 0x63, 0x2f, 0x69, 0x6e, 0x63, 0x6c, 0x75, 0x64, 0x65, 0x2f, 0x63
        /*0032*/ 	.byte	0x75, 0x74, 0x6c, 0x61, 0x73, 0x73, 0x2f, 0x67, 0x65, 0x6d, 0x6d, 0x2f, 0x63, 0x6f, 0x6c, 0x6c
        /*0042*/ 	.byte	0x65, 0x63, 0x74, 0x69, 0x76, 0x65, 0x2f, 0x73, 0x6d, 0x39, 0x30, 0x5f, 0x6d, 0x6d, 0x61, 0x5f
        /*0052*/ 	.byte	0x74, 0x6d, 0x61, 0x5f, 0x67, 0x6d, 0x6d, 0x61, 0x5f, 0x73, 0x73, 0x5f, 0x77, 0x61, 0x72, 0x70
        /*0062*/ 	.byte	0x73, 0x70, 0x65, 0x63, 0x69, 0x61, 0x6c, 0x69, 0x7a, 0x65, 0x64, 0x2e, 0x68, 0x70, 0x70, 0x00
	.type		__unnamed_1,@object
	.size		__unnamed_1,(.L_0 - __unnamed_1)
__unnamed_1:
        /*0072*/ 	.byte	0x76, 0x6f, 0x69, 0x64, 0x20, 0x63, 0x75, 0x74, 0x6c, 0x61, 0x73, 0x73, 0x3a, 0x3a, 0x67, 0x65
        /* <DEDUP_REMOVED lines=179> */
        /*0bb2*/ 	.byte	0x65, 0x6e, 0x74, 0x69, 0x74, 0x79, 0x5d, 0x00
.L_0:


//--------------------- .nv.shared._ZN7cutlass13device_kernelINS_4gemm6kernel13GemmUniversalIN4cute5tupleIJiiiiEEENS1_10collective13CollectiveMmaINS1_34MainloopSm90TmaGmmaWarpSpecializedILi4ENS5_IJNS4_1CILi1EEESB_SB_EEENS1_35KernelTmaWarpSpecializedCooperativeEEENS5_IJNSA_ILi128EEENSA_ILi64EEESG_EEENS_6half_tENS5_IJlSB_lEEESI_SJ_NS4_8TiledMMAINS4_8MMA_AtomIJNS4_4SM904GMMA25MMA_64x64x16_F32F16F16_SSILNSN_5MajorE0ELSP_0ELNSN_7ScaleInE1ELSQ_1EEEEEENS4_6LayoutINS5_IJNSA_ILi2EEESB_SB_EEENS5_IJSB_NSA_ILi0EEESW_EEEEENS5_IJNS4_10UnderscoreESZ_SZ_EEEEENS4_13SM90_TMA_LOADENS4_14ComposedLayoutINS4_7SwizzleILi3ELi4ELi3EEENS4_18smem_ptr_flag_bitsILi16EEENST_INS5_IJNSA_ILi8EEESG_EEENS5_IJSG_SB_EEEEEEEvNS4_8identityES12_S1C_vS1D_EENS_8epilogue10collective6detail29Sm90TmaWarpSpecializedAdapterINS1G_15DefaultEpilogueISI_SJ_SJ_NS1F_6thread17LinearCombinationISI_Li1EffLNS1K_9ScaleType4KindE0ELNS_15FloatRoundStyleE2ESI_EENS1_15EpilogueDefaultEEEEEvvEEEEvNT_6ParamsE --------------------------
	.section	.nv.shared._ZN7cutlass13device_kernelINS_4gemm6kernel13GemmUniversalIN4cute5tupleIJiiiiEEENS1_10collective13CollectiveMmaINS1_34MainloopSm90TmaGmmaWarpSpecializedILi4ENS5_IJNS4_1CILi1EEESB_SB_EEENS1_35KernelTmaWarpSpecializedCooperativeEEENS5_IJNSA_ILi128EEENSA_ILi64EEESG_EEENS_6half_tENS5_IJlSB_lEEESI_SJ_NS4_8TiledMMAINS4_8MMA_AtomIJNS4_4SM904GMMA25MMA_64x64x16_F32F16F16_SSILNSN_5MajorE0ELSP_0ELNSN_7ScaleInE1ELSQ_1EEEEEENS4_6LayoutINS5_IJNSA_ILi2EEESB_SB_EEENS5_IJSB_NSA_ILi0EEESW_EEEEENS5_IJNS4_10UnderscoreESZ_SZ_EEEEENS4_13SM90_TMA_LOADENS4_14ComposedLayoutINS4_7SwizzleILi3ELi4ELi3EEENS4_18smem_ptr_flag_bitsILi16EEENST_INS5_IJNSA_ILi8EEESG_EEENS5_IJSG_SB_EEEEEEEvNS4_8identityES12_S1C_vS1D_EENS_8epilogue10collective6detail29Sm90TmaWarpSpecializedAdapterINS1G_15DefaultEpilogueISI_SJ_SJ_NS1F_6thread17LinearCombinationISI_Li1EffLNS1K_9ScaleType4KindE0ELNS_15FloatRoundStyleE2ESI_EENS1_15EpilogueDefaultEEEEEvvEEEEvNT_6ParamsE,"aw",@nobits
	.sectionflags	@""
	.align	16
	.zero		1024


//--------------------- .nv.shared.reserved.0     --------------------------
	.section	.nv.shared.reserved.0,"aw",@nobits
	.weak		__nv_reservedSMEM_offset_0_alias
	.size		__nv_reservedSMEM_offset_0_alias, 0, 0
	.other		__nv_reservedSMEM_offset_0_alias,@"STO_CUDA_RESERVED_SHARED STV_DEFAULT"
__nv_reservedSMEM_offset_0_alias:
	.zero		0


//--------------------- .nv.global                --------------------------
	.section	.nv.global,"aw",@nobits
.nv.global:
	.type		_ZN39_INTERNAL_24ee5cde_4_k_cu_bf585e0c_30004cute1_E,@object
	.size		_ZN39_INTERNAL_24ee5cde_4_k_cu_bf585e0c_30004cute1_E,(_ZN39_INTERNAL_24ee5cde_4_k_cu_bf585e0c_30004cuda3std3__45__cpo6cbeginE - _ZN39_INTERNAL_24ee5cde_4_k_cu_bf585e0c_30004cute1_E)
_ZN39_INTERNAL_24ee5cde_4_k_cu_bf585e0c_30004cute1_E:
	.zero		1
	.type		_ZN39_INTERNAL_24ee5cde_4_k_cu_bf585e0c_30004cuda3std3__45__cpo6cbeginE,@object
	.size		_ZN39_INTERNAL_24ee5cde_4_k_cu_bf585e0c_30004cuda3std3__45__cpo6cbeginE,(_ZN39_INTERNAL_24ee5cde_4_k_cu_bf585e0c_30004cuda3std3__48in_placeE - _ZN39_INTERNAL_24ee5cde_4_k_cu_bf585e0c_30004cuda3std3__45__cpo6cbeginE)
_ZN39_INTERNAL_24ee5cde_4_k_cu_bf585e0c_30004cuda3std3__45__cpo6cbeginE:
	.zero		1
	.type		_ZN39_INTERNAL_24ee5cde_4_k_cu_bf585e0c_30004cuda3std3__48in_placeE,@object
	.size		_ZN39_INTERNAL_24ee5cde_4_k_cu_bf585e0c_30004cuda3std3__48in_placeE,(_ZN39_INTERNAL_24ee5cde_4_k_cu_bf585e0c_30004cuda3std6ranges3__45__cpo9iter_moveE - _ZN39_INTERNAL_24ee5cde_4_k_cu_bf585e0c_30004cuda3std3__48in_placeE)
_ZN39_INTERNAL_24ee5cde_4_k_cu_bf585e0c_30004cuda3std3__48in_placeE:
	.zero		1
	.type		_ZN39_INTERNAL_24ee5cde_4_k_cu_bf585e0c_30004cuda3std6ranges3__45__cpo9iter_moveE,@object
	.size		_ZN39_INTERNAL_24ee5cde_4_k_cu_bf585e0c_30004cuda3std6ranges3__45__cpo9iter_moveE,(_ZN39_INTERNAL_24ee5cde_4_k_cu_bf585e0c_30004cuda3std3__45__cpo5beginE - _ZN39_INTERNAL_24ee5cde_4_k_cu_bf585e0c_30004cuda3std6ranges3__45__cpo9iter_moveE)
_ZN39_INTERNAL_24ee5cde_4_k_cu_bf585e0c_30004cuda3std6ranges3__45__cpo9iter_moveE:
	.zero		1
	.type		_ZN39_INTERNAL_24ee5cde_4_k_cu_bf585e0c_30004cuda3std3__45__cpo5beginE,@object
	.size		_ZN39_INTERNAL_24ee5cde_4_k_cu_bf585e0c_30004cuda3std3__45__cpo5beginE,(_ZN39_INTERNAL_24ee5cde_4_k_cu_bf585e0c_30004cuda3std3__441_GLOBAL__N__24ee5cde_4_k_cu_bf585e0c_30006ignoreE - _ZN39_INTERNAL_24ee5cde_4_k_cu_bf585e0c_30004cuda3std3__45__cpo5beginE)
_ZN39_INTERNAL_24ee5cde_4_k_cu_bf585e0c_30004cuda3std3__45__cpo5beginE:
	.zero		1
	.type		_ZN39_INTERNAL_24ee5cde_4_k_cu_bf585e0c_30004cuda3std3__441_GLOBAL__N__24ee5cde_4_k_cu_bf585e0c_30006ignoreE,@object
	.size		_ZN39_INTERNAL_24ee5cde_4_k_cu_bf585e0c_30004cuda3std3__441_GLOBAL__N__24ee5cde_4_k_cu_bf585e0c_30006ignoreE,(_ZN39_INTERNAL_24ee5cde_4_k_cu_bf585e0c_30004cute7productE - _ZN39_INTERNAL_24ee5cde_4_k_cu_bf585e0c_30004cuda3std3__441_GLOBAL__N__24ee5cde_4_k_cu_bf585e0c_30006ignoreE)
_ZN39_INTERNAL_24ee5cde_4_k_cu_bf585e0c_30004cuda3std3__441_GLOBAL__N__24ee5cde_4_k_cu_bf585e0c_30006ignoreE:
	.zero		1
	.type		_ZN39_INTERNAL_24ee5cde_4_k_cu_bf585e0c_30004cute7productE,@object
	.size		_ZN39_INTERNAL_24ee5cde_4_k_cu_bf585e0c_30004cute7productE,(_ZN39_INTERNAL_24ee5cde_4_k_cu_bf585e0c_30004cuda3std3__45__cpo3endE - _ZN39_INTERNAL_24ee5cde_4_k_cu_bf585e0c_30004cute7productE)
_ZN39_INTERNAL_24ee5cde_4_k_cu_bf585e0c_30004cute7productE:
	.zero		1
	.type		_ZN39_INTERNAL_24ee5cde_4_k_cu_bf585e0c_30004cuda3std3__45__cpo3endE,@object
	.size		_ZN39_INTERNAL_24ee5cde_4_k_cu_bf585e0c_30004cuda3std3__45__cpo3endE,(_ZN39_INTERNAL_24ee5cde_4_k_cu_bf585e0c_30004cuda3std3__419piecewise_constructE - _ZN39_INTERNAL_24ee5cde_4_k_cu_bf585e0c_30004cuda3std3__45__cpo3endE)
_ZN39_INTERNAL_24ee5cde_4_k_cu_bf585e0c_30004cuda3std3__45__cpo3endE:
	.zero		1
	.type		_ZN39_INTERNAL_24ee5cde_4_k_cu_bf585e0c_30004cuda3std3__419piecewise_constructE,@object
	.size		_ZN39_INTERNAL_24ee5cde_4_k_cu_bf585e0c_30004cuda3std3__419piecewise_constructE,(_ZN39_INTERNAL_24ee5cde_4_k_cu_bf585e0c_30004cuda3std3__45__cpo4cendE - _ZN39_INTERNAL_24ee5cde_4_k_cu_bf585e0c_30004cuda3std3__419piecewise_constructE)
_ZN39_INTERNAL_24ee5cde_4_k_cu_bf585e0c_30004cuda3std3__419piecewise_constructE:
	.zero		1
	.type		_ZN39_INTERNAL_24ee5cde_4_k_cu_bf585e0c_30004cuda3std3__45__cpo4cendE,@object
	.size		_ZN39_INTERNAL_24ee5cde_4_k_cu_bf585e0c_30004cuda3std3__45__cpo4cendE,(_ZN39_INTERNAL_24ee5cde_4_k_cu_bf585e0c_30004cuda3std6ranges3__45__cpo4swapE - _ZN39_INTERNAL_24ee5cde_4_k_cu_bf585e0c_30004cuda3std3__45__cpo4cendE)
_ZN39_INTERNAL_24ee5cde_4_k_cu_bf585e0c_30004cuda3std3__45__cpo4cendE:
	.zero		1
	.type		_ZN39_INTERNAL_24ee5cde_4_k_cu_bf585e0c_30004cuda3std6ranges3__45__cpo4swapE,@object
	.size		_ZN39_INTERNAL_24ee5cde_4_k_cu_bf585e0c_30004cuda3std6ranges3__45__cpo4swapE,(.L_8 - _ZN39_INTERNAL_24ee5cde_4_k_cu_bf585e0c_30004cuda3std6ranges3__45__cpo4swapE)
_ZN39_INTERNAL_24ee5cde_4_k_cu_bf585e0c_30004cuda3std6ranges3__45__cpo4swapE:
	.zero		1
.L_8:


//--------------------- .nv.constant0._ZN7cutlass13device_kernelINS_4gemm6kernel13GemmUniversalIN4cute5tupleIJiiiiEEENS1_10collective13CollectiveMmaINS1_34MainloopSm90TmaGmmaWarpSpecializedILi4ENS5_IJNS4_1CILi1EEESB_SB_EEENS1_35KernelTmaWarpSpecializedCooperativeEEENS5_IJNSA_ILi128EEENSA_ILi64EEESG_EEENS_6half_tENS5_IJlSB_lEEESI_SJ_NS4_8TiledMMAINS4_8MMA_AtomIJNS4_4SM904GMMA25MMA_64x64x16_F32F16F16_SSILNSN_5MajorE0ELSP_0ELNSN_7ScaleInE1ELSQ_1EEEEEENS4_6LayoutINS5_IJNSA_ILi2EEESB_SB_EEENS5_IJSB_NSA_ILi0EEESW_EEEEENS5_IJNS4_10UnderscoreESZ_SZ_EEEEENS4_13SM90_TMA_LOADENS4_14ComposedLayoutINS4_7SwizzleILi3ELi4ELi3EEENS4_18smem_ptr_flag_bitsILi16EEENST_INS5_IJNSA_ILi8EEESG_EEENS5_IJSG_SB_EEEEEEEvNS4_8identityES12_S1C_vS1D_EENS_8epilogue10collective6detail29Sm90TmaWarpSpecializedAdapterINS1G_15DefaultEpilogueISI_SJ_SJ_NS1F_6thread17LinearCombinationISI_Li1EffLNS1K_9ScaleType4KindE0ELNS_15FloatRoundStyleE2ESI_EENS1_15EpilogueDefaultEEEEEvvEEEEvNT_6ParamsE --------------------------
	.section	.nv.constant0._ZN7cutlass13device_kernelINS_4gemm6kernel13GemmUniversalIN4cute5tupleIJiiiiEEENS1_10collective13CollectiveMmaINS1_34MainloopSm90TmaGmmaWarpSpecializedILi4ENS5_IJNS4_1CILi1EEESB_SB_EEENS1_35KernelTmaWarpSpecializedCooperativeEEENS5_IJNSA_ILi128EEENSA_ILi64EEESG_EEENS_6half_tENS5_IJlSB_lEEESI_SJ_NS4_8TiledMMAINS4_8MMA_AtomIJNS4_4SM904GMMA25MMA_64x64x16_F32F16F16_SSILNSN_5MajorE0ELSP_0ELNSN_7ScaleInE1ELSQ_1EEEEEENS4_6LayoutINS5_IJNSA_ILi2EEESB_SB_EEENS5_IJSB_NSA_ILi0EEESW_EEEEENS5_IJNS4_10UnderscoreESZ_SZ_EEEEENS4_13SM90_TMA_LOADENS4_14ComposedLayoutINS4_7SwizzleILi3ELi4ELi3EEENS4_18smem_ptr_flag_bitsILi16EEENST_INS5_IJNSA_ILi8EEESG_EEENS5_IJSG_SB_EEEEEEEvNS4_8identityES12_S1C_vS1D_EENS_8epilogue10collective6detail29Sm90TmaWarpSpecializedAdapterINS1G_15DefaultEpilogueISI_SJ_SJ_NS1F_6thread17LinearCombinationISI_Li1EffLNS1K_9ScaleType4KindE0ELNS_15FloatRoundStyleE2ESI_EENS1_15EpilogueDefaultEEEEEvvEEEEvNT_6ParamsE,"a",@progbits
	.sectionflags	@""
	.align	4
.nv.constant0._ZN7cutlass13device_kernelINS_4gemm6kernel13GemmUniversalIN4cute5tupleIJiiiiEEENS1_10collective13CollectiveMmaINS1_34MainloopSm90TmaGmmaWarpSpecializedILi4ENS5_IJNS4_1CILi1EEESB_SB_EEENS1_35KernelTmaWarpSpecializedCooperativeEEENS5_IJNSA_ILi128EEENSA_ILi64EEESG_EEENS_6half_tENS5_IJlSB_lEEESI_SJ_NS4_8TiledMMAINS4_8MMA_AtomIJNS4_4SM904GMMA25MMA_64x64x16_F32F16F16_SSILNSN_5MajorE0ELSP_0ELNSN_7ScaleInE1ELSQ_1EEEEEENS4_6LayoutINS5_IJNSA_ILi2EEESB_SB_EEENS5_IJSB_NSA_ILi0EEESW_EEEEENS5_IJNS4_10UnderscoreESZ_SZ_EEEEENS4_13SM90_TMA_LOADENS4_14ComposedLayoutINS4_7SwizzleILi3ELi4ELi3EEENS4_18smem_ptr_flag_bitsILi16EEENST_INS5_IJNSA_ILi8EEESG_EEENS5_IJSG_SB_EEEEEEEvNS4_8identityES12_S1C_vS1D_EENS_8epilogue10collective6detail29Sm90TmaWarpSpecializedAdapterINS1G_15DefaultEpilogueISI_SJ_SJ_NS1F_6thread17LinearCombinationISI_Li1EffLNS1K_9ScaleType4KindE0ELNS_15FloatRoundStyleE2ESI_EENS1_15EpilogueDefaultEEEEEvvEEEEvNT_6ParamsE:
	.zero		1664


//--------------------- SYMBOLS --------------------------

	.type		.nv.reservedSmem.offset0,@object
	.size		.nv.reservedSmem.offset0,0x4
	.type		__assertfail,@function
